	.target	sm_100a

	.elftype	@"ET_EXEC"


//--------------------- .note.nv.tkinfo           --------------------------
	.section	.note.nv.tkinfo,"",@"SHT_NOTE"
	.sectionflags	@"SHF_NOTE_NV_TKINFO"
	.tkinfo
        /*0018*/ 	.word	0x00000002
        /*0030*/ 	.string	""
        /*0030*/ 	.string	"ptxas"
        /*0030*/ 	.string	"Cuda compilation tools, release 13.0, V13.0.88"
        /*0030*/ 	.string	"Build cuda_13.0.r13.0/compiler.36424714_0"
        /*0030*/ 	.string	"-arch sm_100a -m 64 "



//--------------------- .note.nv.cuinfo           --------------------------
	.section	.note.nv.cuinfo,"",@"SHT_NOTE"
	.sectionflags	@"SHF_NOTE_NV_CUINFO"
        /*0018*/ 	.short	0x0002
        /*001a*/ 	.short	0x0064
        /*001c*/ 	.short	0x0082
	.zero		2


//--------------------- .nv.info                  --------------------------
	.section	.nv.info,"",@"SHT_CUDA_INFO"
	.align	4


	//----- nvinfo : EIATTR_REGCOUNT
	.align		4
        /*0000*/ 	.byte	0x04, 0x2f
        /*0002*/ 	.short	(.L_19 - .L_18)
	.align		4
.L_18:
        /*0004*/ 	.word	index@(_ZN7cutlass13device_kernelINS_4gemm6kernel13GemmUniversalIN4cute5tupleIJiiiiEEENS1_10collective13CollectiveMmaINS1_35MainloopSm100TmaUmmaWarpSpecializedILi36ELi2ELi4ENS5_IJNS4_1CILi2EEENSA_ILi1EEESC_EEEEENS5_IJNSA_ILi64EEENSA_ILi32EEESF_EEEaNS5_IJlSC_lEEEaSI_NS4_8TiledMMAINS4_8MMA_AtomIJNS4_15SM100_MMA_S8_SSIaaiLi64ELi32ELNS4_4UMMA5MajorE0ELSN_0ELNSM_8SaturateE0EEEEEENS4_6LayoutINS5_IJSC_SC_SC_EEENS5_IJNSA_ILi0EEEST_ST_EEEEENS5_IJNS4_10UnderscoreESW_SW_EEEEENS4_13SM90_TMA_LOADENS4_14ComposedLayoutINS4_7SwizzleILi2ELi4ELi3EEENS4_18smem_ptr_flag_bitsILi8EEENSR_INS5_IJNSA_ILi8EEESF_EEENS5_IJSF_SC_EEEEEEEvNS4_8identityENS4_23SM90_TMA_LOAD_MULTICASTES19_vS1A_EENS_8epilogue10collective18CollectiveEpilogueINS1D_23Sm100TmaWarpSpecializedILi1ELi1ELi16ELb0ELb0EEEJSH_NS5_IJNSR_ISF_SC_EENSR_ISG_SC_EEEEEaSI_aSI_NS1D_6fusion15FusionCallbacksIS1H_NS1L_17LinearCombinationIaiaiLNS_15FloatRoundStyleE2EEESH_S1K_JEEENS4_5SM1004TMEM4LOAD26SM100_TMEM_LOAD_16dp32b16xESZ_NS10_INS11_ILi1ELi4ELi3EEES14_NSR_INS5_IJS15_SG_EEENS5_IJSG_SC_EEEEEEENS4_39AutoVectorizingCopyWithAssumedAlignmentILi128EEENS4_14SM90_TMA_STOREES1Z_S21_S21_EEEvvEEEEvNT_6ParamsE)
        /*0008*/ 	.word	0x00000040


	//----- nvinfo : EIATTR_FRAME_SIZE
	.align		4
.L_19:
        /*000c*/ 	.byte	0x04, 0x11
        /*000e*/ 	.short	(.L_21 - .L_20)
	.align		4
.L_20:
        /*0010*/ 	.word	index@($__internal_2_$__cuda_sm10x_tcgen05_guardrail_trap_unallocated_columns_being_dealloced)
        /*0014*/ 	.word	0x00000000


	//----- nvinfo : EIATTR_FRAME_SIZE
	.align		4
.L_21:
        /*0018*/ 	.byte	0x04, 0x11
        /*001a*/ 	.short	(.L_23 - .L_22)
	.align		4
.L_22:
        /*001c*/ 	.word	index@($__internal_1_$__cuda_sm10x_tcgen05_guardrail_trap_phase_invalid_during_alloc)
        /*0020*/ 	.word	0x00000000


	//----- nvinfo : EIATTR_FRAME_SIZE
	.align		4
.L_23:
        /*0024*/ 	.byte	0x04, 0x11
        /*0026*/ 	.short	(.L_25 - .L_24)
	.align		4
.L_24:
        /*0028*/ 	.word	index@($__internal_0_$__cuda_sm10x_tcgen05_guardrail_trap_col_being_dealloced_not_returned_by_alloc)
        /*002c*/ 	.word	0x00000000


	//----- nvinfo : EIATTR_FRAME_SIZE
	.align		4
.L_25:
        /*0030*/ 	.byte	0x04, 0x11
        /*0032*/ 	.short	(.L_27 - .L_26)
	.align		4
.L_26:
        /*0034*/ 	.word	index@(_ZN7cutlass13device_kernelINS_4gemm6kernel13GemmUniversalIN4cute5tupleIJiiiiEEENS1_10collective13CollectiveMmaINS1_35MainloopSm100TmaUmmaWarpSpecializedILi36ELi2ELi4ENS5_IJNS4_1CILi2EEENSA_ILi1EEESC_EEEEENS5_IJNSA_ILi64EEENSA_ILi32EEESF_EEEaNS5_IJlSC_lEEEaSI_NS4_8TiledMMAINS4_8MMA_AtomIJNS4_15SM100_MMA_S8_SSIaaiLi64ELi32ELNS4_4UMMA5MajorE0ELSN_0ELNSM_8SaturateE0EEEEEENS4_6LayoutINS5_IJSC_SC_SC_EEENS5_IJNSA_ILi0EEEST_ST_EEEEENS5_IJNS4_10UnderscoreESW_SW_EEEEENS4_13SM90_TMA_LOADENS4_14ComposedLayoutINS4_7SwizzleILi2ELi4ELi3EEENS4_18smem_ptr_flag_bitsILi8EEENSR_INS5_IJNSA_ILi8EEESF_EEENS5_IJSF_SC_EEEEEEEvNS4_8identityENS4_23SM90_TMA_LOAD_MULTICASTES19_vS1A_EENS_8epilogue10collective18CollectiveEpilogueINS1D_23Sm100TmaWarpSpecializedILi1ELi1ELi16ELb0ELb0EEEJSH_NS5_IJNSR_ISF_SC_EENSR_ISG_SC_EEEEEaSI_aSI_NS1D_6fusion15FusionCallbacksIS1H_NS1L_17LinearCombinationIaiaiLNS_15FloatRoundStyleE2EEESH_S1K_JEEENS4_5SM1004TMEM4LOAD26SM100_TMEM_LOAD_16dp32b16xESZ_NS10_INS11_ILi1ELi4ELi3EEES14_NSR_INS5_IJS15_SG_EEENS5_IJSG_SC_EEEEEEENS4_39AutoVectorizingCopyWithAssumedAlignmentILi128EEENS4_14SM90_TMA_STOREES1Z_S21_S21_EEEvvEEEEvNT_6ParamsE)
        /*0038*/ 	.word	0x00000000


	//----- nvinfo : EIATTR_MIN_STACK_SIZE
	.align		4
.L_27:
        /*003c*/ 	.byte	0x04, 0x12
        /*003e*/ 	.short	(.L_29 - .L_28)
	.align		4
.L_28:
        /*0040*/ 	.word	index@(_ZN7cutlass13device_kernelINS_4gemm6kernel13GemmUniversalIN4cute5tupleIJiiiiEEENS1_10collective13CollectiveMmaINS1_35MainloopSm100TmaUmmaWarpSpecializedILi36ELi2ELi4ENS5_IJNS4_1CILi2EEENSA_ILi1EEESC_EEEEENS5_IJNSA_ILi64EEENSA_ILi32EEESF_EEEaNS5_IJlSC_lEEEaSI_NS4_8TiledMMAINS4_8MMA_AtomIJNS4_15SM100_MMA_S8_SSIaaiLi64ELi32ELNS4_4UMMA5MajorE0ELSN_0ELNSM_8SaturateE0EEEEEENS4_6LayoutINS5_IJSC_SC_SC_EEENS5_IJNSA_ILi0EEEST_ST_EEEEENS5_IJNS4_10UnderscoreESW_SW_EEEEENS4_13SM90_TMA_LOADENS4_14ComposedLayoutINS4_7SwizzleILi2ELi4ELi3EEENS4_18smem_ptr_flag_bitsILi8EEENSR_INS5_IJNSA_ILi8EEESF_EEENS5_IJSF_SC_EEEEEEEvNS4_8identityENS4_23SM90_TMA_LOAD_MULTICASTES19_vS1A_EENS_8epilogue10collective18CollectiveEpilogueINS1D_23Sm100TmaWarpSpecializedILi1ELi1ELi16ELb0ELb0EEEJSH_NS5_IJNSR_ISF_SC_EENSR_ISG_SC_EEEEEaSI_aSI_NS1D_6fusion15FusionCallbacksIS1H_NS1L_17LinearCombinationIaiaiLNS_15FloatRoundStyleE2EEESH_S1K_JEEENS4_5SM1004TMEM4LOAD26SM100_TMEM_LOAD_16dp32b16xESZ_NS10_INS11_ILi1ELi4ELi3EEES14_NSR_INS5_IJS15_SG_EEENS5_IJSG_SC_EEEEEEENS4_39AutoVectorizingCopyWithAssumedAlignmentILi128EEENS4_14SM90_TMA_STOREES1Z_S21_S21_EEEvvEEEEvNT_6ParamsE)
        /*0044*/ 	.word	0x00000000
.L_29:


//--------------------- .nv.compat                --------------------------
	.section	.nv.compat,"",@"SHT_CUDA_COMPAT_INFO"
	.align	4
        /*0000*/ 	.byte	0x02, 0x09, 0x01, 0x00, 0x02, 0x02, 0x03, 0x00, 0x02, 0x05, 0x06, 0x00, 0x03, 0x07, 0x01, 0x01
        /*0010*/ 	.byte	0x02, 0x03, 0x01, 0x00, 0x02, 0x06, 0x01, 0x00, 0x04, 0x0b, 0x08, 0x00, 0x01, 0x00, 0x00, 0x00
        /*0020*/ 	.byte	0x00, 0x00, 0x00, 0x00


//--------------------- .nv.info._ZN7cutlass13device_kernelINS_4gemm6kernel13GemmUniversalIN4cute5tupleIJiiiiEEENS1_10collective13CollectiveMmaINS1_35MainloopSm100TmaUmmaWarpSpecializedILi36ELi2ELi4ENS5_IJNS4_1CILi2EEENSA_ILi1EEESC_EEEEENS5_IJNSA_ILi64EEENSA_ILi32EEESF_EEEaNS5_IJlSC_lEEEaSI_NS4_8TiledMMAINS4_8MMA_AtomIJNS4_15SM100_MMA_S8_SSIaaiLi64ELi32ELNS4_4UMMA5MajorE0ELSN_0ELNSM_8SaturateE0EEEEEENS4_6LayoutINS5_IJSC_SC_SC_EEENS5_IJNSA_ILi0EEEST_ST_EEEEENS5_IJNS4_10UnderscoreESW_SW_EEEEENS4_13SM90_TMA_LOADENS4_14ComposedLayoutINS4_7SwizzleILi2ELi4ELi3EEENS4_18smem_ptr_flag_bitsILi8EEENSR_INS5_IJNSA_ILi8EEESF_EEENS5_IJSF_SC_EEEEEEEvNS4_8identityENS4_23SM90_TMA_LOAD_MULTICASTES19_vS1A_EENS_8epilogue10collective18CollectiveEpilogueINS1D_23Sm100TmaWarpSpecializedILi1ELi1ELi16ELb0ELb0EEEJSH_NS5_IJNSR_ISF_SC_EENSR_ISG_SC_EEEEEaSI_aSI_NS1D_6fusion15FusionCallbacksIS1H_NS1L_17LinearCombinationIaiaiLNS_15FloatRoundStyleE2EEESH_S1K_JEEENS4_5SM1004TMEM4LOAD26SM100_TMEM_LOAD_16dp32b16xESZ_NS10_INS11_ILi1ELi4ELi3EEES14_NSR_INS5_IJS15_SG_EEENS5_IJSG_SC_EEEEEEENS4_39AutoVectorizingCopyWithAssumedAlignmentILi128EEENS4_14SM90_TMA_STOREES1Z_S21_S21_EEEvvEEEEvNT_6ParamsE --------------------------
	.section	.nv.info._ZN7cutlass13device_kernelINS_4gemm6kernel13GemmUniversalIN4cute5tupleIJiiiiEEENS1_10collective13CollectiveMmaINS1_35MainloopSm100TmaUmmaWarpSpecializedILi36ELi2ELi4ENS5_IJNS4_1CILi2EEENSA_ILi1EEESC_EEEEENS5_IJNSA_ILi64EEENSA_ILi32EEESF_EEEaNS5_IJlSC_lEEEaSI_NS4_8TiledMMAINS4_8MMA_AtomIJNS4_15SM100_MMA_S8_SSIaaiLi64ELi32ELNS4_4UMMA5MajorE0ELSN_0ELNSM_8SaturateE0EEEEEENS4_6LayoutINS5_IJSC_SC_SC_EEENS5_IJNSA_ILi0EEEST_ST_EEEEENS5_IJNS4_10UnderscoreESW_SW_EEEEENS4_13SM90_TMA_LOADENS4_14ComposedLayoutINS4_7SwizzleILi2ELi4ELi3EEENS4_18smem_ptr_flag_bitsILi8EEENSR_INS5_IJNSA_ILi8EEESF_EEENS5_IJSF_SC_EEEEEEEvNS4_8identityENS4_23SM90_TMA_LOAD_MULTICASTES19_vS1A_EENS_8epilogue10collective18CollectiveEpilogueINS1D_23Sm100TmaWarpSpecializedILi1ELi1ELi16ELb0ELb0EEEJSH_NS5_IJNSR_ISF_SC_EENSR_ISG_SC_EEEEEaSI_aSI_NS1D_6fusion15FusionCallbacksIS1H_NS1L_17LinearCombinationIaiaiLNS_15FloatRoundStyleE2EEESH_S1K_JEEENS4_5SM1004TMEM4LOAD26SM100_TMEM_LOAD_16dp32b16xESZ_NS10_INS11_ILi1ELi4ELi3EEES14_NSR_INS5_IJS15_SG_EEENS5_IJSG_SC_EEEEEEENS4_39AutoVectorizingCopyWithAssumedAlignmentILi128EEENS4_14SM90_TMA_STOREES1Z_S21_S21_EEEvvEEEEvNT_6ParamsE,"",@"SHT_CUDA_INFO"
	.sectionflags	@""
	.align	4


	//----- nvinfo : EIATTR_CUDA_API_VERSION
	.align		4
        /*0000*/ 	.byte	0x04, 0x37
        /*0002*/ 	.short	(.L_31 - .L_30)
.L_30:
        /*0004*/ 	.word	0x00000082


	//----- nvinfo : EIATTR_KPARAM_INFO
	.align		4
.L_31:
        /*0008*/ 	.byte	0x04, 0x17
        /*000a*/ 	.short	(.L_33 - .L_32)
.L_32:
        /*000c*/ 	.word	0x00000000
        /*0010*/ 	.short	0x0000
        /*0012*/ 	.short	0x0000
        /*0014*/ 	.byte	0x00, 0xf0, 0x01, 0x20


	//----- nvinfo : EIATTR_AT_ENTRY_FRAGMENTS
	.align		4
.L_33:
        /*0018*/ 	.byte	0x04, 0x4f
        /*001a*/ 	.short	(.L_35 - .L_34)


	//   ....[0]....
.L_34:
        /*001c*/ 	.word	0x00000006


	//----- nvinfo : EIATTR_RESERVED_SMEM_USED
	.align		4
.L_35:
        /*0020*/ 	.byte	0x01, 0x41
	.zero		2


	//----- nvinfo : EIATTR_SPARSE_MMA_MASK
	.align		4
        /*0024*/ 	.byte	0x03, 0x50
        /*0026*/ 	.short	0x0000


	//----- nvinfo : EIATTR_TCGEN05_1CTA_USED
	.align		4
        /*0028*/ 	.byte	0x01, 0x51
	.zero		2


	//----- nvinfo : EIATTR_MAXREG_COUNT
	.align		4
        /*002c*/ 	.byte	0x03, 0x1b
        /*002e*/ 	.short	0x00ff


	//----- nvinfo : EIATTR_NUM_BARRIERS
	.align		4
        /*0030*/ 	.byte	0x02, 0x4c
        /*0032*/ 	.byte	0x07
	.zero		1


	//----- nvinfo : EIATTR_EXTERNS
	.align		4
        /*0034*/ 	.byte	0x04, 0x0f
        /*0036*/ 	.short	(.L_37 - .L_36)


	//   ....[0]....
	.align		4
.L_36:
        /*0038*/ 	.word	index@(__assertfail)


	//----- nvinfo : EIATTR_MERCURY_ISA_VERSION
	.align		4
.L_37:
        /*003c*/ 	.byte	0x03, 0x5f
        /*003e*/ 	.short	0x0101


	//----- nvinfo : EIATTR_INT_WARP_WIDE_INSTR_OFFSETS
	.align		4
        /*0040*/ 	.byte	0x04, 0x31
        /*0042*/ 	.short	(.L_39 - .L_38)


	//   ....[0]....
.L_38:
        /*0044*/ 	.word	0x00005140


	//   ....[1]....
        /*0048*/ 	.word	0x00005160


	//   ....[2]....
        /*004c*/ 	.word	0x00005190


	//   ....[3]....
        /*0050*/ 	.word	0x00005d70


	//   ....[4]....
        /*0054*/ 	.word	0x00005e20


	//----- nvinfo : EIATTR_COOP_GROUP_MASK_REGIDS
	.align		4
.L_39:
        /*0058*/ 	.byte	0x04, 0x29
        /*005a*/ 	.short	(.L_41 - .L_40)


	//   ....[0]....
.L_40:
        /*005c*/ 	.word	0xffffffff


	//   ....[1]....
        /*0060*/ 	.word	0xffffffff


	//   ....[2]....
        /*0064*/ 	.word	0xffffffff


	//   ....[3]....
        /*0068*/ 	.word	0xffffffff


	//   ....[4]....
        /*006c*/ 	.word	0xffffffff


	//   ....[5]....
        /*0070*/ 	.word	0xffffffff


	//   ....[6]....
        /*0074*/ 	.word	0xffffffff


	//   ....[7]....
        /*0078*/ 	.word	0xffffffff


	//   ....[8]....
        /*007c*/ 	.word	0xffffffff


	//   ....[9]....
        /*0080*/ 	.word	0xffffffff


	//   ....[10]....
        /*0084*/ 	.word	0xffffffff


	//   ....[11]....
        /*0088*/ 	.word	0xffffffff


	//   ....[12]....
        /*008c*/ 	.word	0xffffffff


	//   ....[13]....
        /*0090*/ 	.word	0xffffffff


	//----- nvinfo : EIATTR_COOP_GROUP_INSTR_OFFSETS
	.align		4
.L_41:
        /*0094*/ 	.byte	0x04, 0x28
        /*0096*/ 	.short	(.L_43 - .L_42)


	//   ....[0]....
.L_42:
        /*0098*/ 	.word	0x00000080


	//   ....[1]....
        /*009c*/ 	.word	0x000004e0


	//   ....[2]....
        /*00a0*/ 	.word	0x00000aa0


	//   ....[3]....
        /*00a4*/ 	.word	0x00000be0


	//   ....[4]....
        /*00a8*/ 	.word	0x00000ce0


	//   ....[5]....
        /*00ac*/ 	.word	0x00000e50


	//   ....[6]....
        /*00b0*/ 	.word	0x00000ff0


	//   ....[7]....
        /*00b4*/ 	.word	0x000011b0


	//   ....[8]....
        /*00b8*/ 	.word	0x00002370


	//   ....[9]....
        /*00bc*/ 	.word	0x00004410


	//   ....[10]....
        /*00c0*/ 	.word	0x00004620


	//   ....[11]....
        /*00c4*/ 	.word	0x00004650


	//   ....[12]....
        /*00c8*/ 	.word	0x00005020


	//   ....[13]....
        /*00cc*/ 	.word	0x00005250


	//----- nvinfo : EIATTR_VRC_CTA_INIT_COUNT
	.align		4
.L_43:
        /*00d0*/ 	.byte	0x02, 0x4a
        /*00d2*/ 	.byte	0x80
	.zero		1


	//----- nvinfo : EIATTR_SYSCALL_OFFSETS
	.align		4
        /*00d4*/ 	.byte	0x04, 0x46
        /*00d6*/ 	.short	(.L_45 - .L_44)


	//   ....[0]....
.L_44:
        /*00d8*/ 	.word	0x00006940


	//   ....[1]....
        /*00dc*/ 	.word	0x00006a80


	//   ....[2]....
        /*00e0*/ 	.word	0x000071b0


	//----- nvinfo : EIATTR_MBARRIER_INSTR_OFFSETS
	.align		4
.L_45:
        /*00e4*/ 	.byte	0x04, 0x39
        /*00e6*/ 	.short	(.L_47 - .L_46)


	//   ....[0]....
.L_46:
        /*00e8*/ 	.word	0x00000600
        /*00ec*/ 	.word	0x000000ff
        /*00f0*/ 	.word	0x00000000
        /*00f4*/ 	.short	0x0100
        /*00f6*/ 	.byte	0x04
	.zero		1


	//   ....[1]....
        /*00f8*/ 	.word	0x00000610
        /*00fc*/ 	.word	0x000000ff
        /*0100*/ 	.word	0x00000120
        /*0104*/ 	.short	0x0100
        /*0106*/ 	.byte	0x04
	.zero		1


	//   ....[2]....
        /*0108*/ 	.word	0x00000620
        /*010c*/ 	.word	0x000000ff
        /*0110*/ 	.word	0x00000008
        /*0114*/ 	.short	0x0100
        /*0116*/ 	.byte	0x04
	.zero		1


	//   ....[3]....
        /*0118*/ 	.word	0x00000630
        /*011c*/ 	.word	0x000000ff
        /*0120*/ 	.word	0x00000128
        /*0124*/ 	.short	0x0100
        /*0126*/ 	.byte	0x04
	.zero		1


	//   ....[4]....
        /*0128*/ 	.word	0x00000640
        /*012c*/ 	.word	0x000000ff
        /*0130*/ 	.word	0x00000010
        /*0134*/ 	.short	0x0100
        /*0136*/ 	.byte	0x04
	.zero		1


	//   ....[5]....
        /*0138*/ 	.word	0x00000650
        /*013c*/ 	.word	0x000000ff
        /*0140*/ 	.word	0x00000130
        /*0144*/ 	.short	0x0100
        /*0146*/ 	.byte	0x04
	.zero		1


	//   ....[6]....
        /*0148*/ 	.word	0x00000660
        /*014c*/ 	.word	0x000000ff
        /*0150*/ 	.word	0x00000018
        /*0154*/ 	.short	0x0100
        /*0156*/ 	.byte	0x04
	.zero		1


	//   ....[7]....
        /*0158*/ 	.word	0x00000670
        /*015c*/ 	.word	0x000000ff
        /*0160*/ 	.word	0x00000138
        /*0164*/ 	.short	0x0100
        /*0166*/ 	.byte	0x04
	.zero		1


	//   ....[8]....
        /*0168*/ 	.word	0x00000680
        /*016c*/ 	.word	0x000000ff
        /*0170*/ 	.word	0x00000020
        /*0174*/ 	.short	0x0100
        /*0176*/ 	.byte	0x04
	.zero		1


	//   ....[9]....
        /*0178*/ 	.word	0x00000690
        /*017c*/ 	.word	0x000000ff
        /*0180*/ 	.word	0x00000140
        /*0184*/ 	.short	0x0100
        /*0186*/ 	.byte	0x04
	.zero		1


	//   ....[10]....
        /*0188*/ 	.word	0x000006a0
        /*018c*/ 	.word	0x000000ff
        /*0190*/ 	.word	0x00000028
        /*0194*/ 	.short	0x0100
        /*0196*/ 	.byte	0x04
	.zero		1


	//   ....[11]....
        /*0198*/ 	.word	0x000006b0
        /*019c*/ 	.word	0x000000ff
        /*01a0*/ 	.word	0x00000148
        /*01a4*/ 	.short	0x0100
        /*01a6*/ 	.byte	0x04
	.zero		1


	//   ....[12]....
        /*01a8*/ 	.word	0x000006c0
        /*01ac*/ 	.word	0x000000ff
        /*01b0*/ 	.word	0x00000030
        /*01b4*/ 	.short	0x0100
        /*01b6*/ 	.byte	0x04
	.zero		1


	//   ....[13]....
        /*01b8*/ 	.word	0x000006d0
        /*01bc*/ 	.word	0x000000ff
        /*01c0*/ 	.word	0x00000150
        /*01c4*/ 	.short	0x0100
        /*01c6*/ 	.byte	0x04
	.zero		1


	//   ....[14]....
        /*01c8*/ 	.word	0x000006e0
        /*01cc*/ 	.word	0x000000ff
        /*01d0*/ 	.word	0x00000038
        /*01d4*/ 	.short	0x0100
        /*01d6*/ 	.byte	0x04
	.zero		1


	//   ....[15]....
        /*01d8*/ 	.word	0x000006f0
        /*01dc*/ 	.word	0x000000ff
        /*01e0*/ 	.word	0x00000158
        /*01e4*/ 	.short	0x0100
        /*01e6*/ 	.byte	0x04
	.zero		1


	//   ....[16]....
        /*01e8*/ 	.word	0x00000700
        /*01ec*/ 	.word	0x000000ff
        /*01f0*/ 	.word	0x00000040
        /*01f4*/ 	.short	0x0100
        /*01f6*/ 	.byte	0x04
	.zero		1


	//   ....[17]....
        /*01f8*/ 	.word	0x00000710
        /*01fc*/ 	.word	0x000000ff
        /*0200*/ 	.word	0x00000160
        /*0204*/ 	.short	0x0100
        /*0206*/ 	.byte	0x04
	.zero		1


	//   ....[18]....
        /*0208*/ 	.word	0x00000720
        /*020c*/ 	.word	0x000000ff
        /*0210*/ 	.word	0x00000048
        /*0214*/ 	.short	0x0100
        /*0216*/ 	.byte	0x04
	.zero		1


	//   ....[19]....
        /*0218*/ 	.word	0x00000730
        /*021c*/ 	.word	0x000000ff
        /*0220*/ 	.word	0x00000168
        /*0224*/ 	.short	0x0100
        /*0226*/ 	.byte	0x04
	.zero		1


	//   ....[20]....
        /*0228*/ 	.word	0x00000740
        /*022c*/ 	.word	0x000000ff
        /*0230*/ 	.word	0x00000050
        /*0234*/ 	.short	0x0100
        /*0236*/ 	.byte	0x04
	.zero		1


	//   ....[21]....
        /*0238*/ 	.word	0x00000750
        /*023c*/ 	.word	0x000000ff
        /*0240*/ 	.word	0x00000170
        /*0244*/ 	.short	0x0100
        /*0246*/ 	.byte	0x04
	.zero		1


	//   ....[22]....
        /*0248*/ 	.word	0x00000760
        /*024c*/ 	.word	0x000000ff
        /*0250*/ 	.word	0x00000058
        /*0254*/ 	.short	0x0100
        /*0256*/ 	.byte	0x04
	.zero		1


	//   ....[23]....
        /*0258*/ 	.word	0x00000770
        /*025c*/ 	.word	0x000000ff
        /*0260*/ 	.word	0x00000178
        /*0264*/ 	.short	0x0100
        /*0266*/ 	.byte	0x04
	.zero		1


	//   ....[24]....
        /*0268*/ 	.word	0x00000780
        /*026c*/ 	.word	0x000000ff
        /*0270*/ 	.word	0x00000060
        /*0274*/ 	.short	0x0100
        /*0276*/ 	.byte	0x04
	.zero		1


	//   ....[25]....
        /*0278*/ 	.word	0x00000790
        /*027c*/ 	.word	0x000000ff
        /*0280*/ 	.word	0x00000180
        /*0284*/ 	.short	0x0100
        /*0286*/ 	.byte	0x04
	.zero		1


	//   ....[26]....
        /*0288*/ 	.word	0x000007a0
        /*028c*/ 	.word	0x000000ff
        /*0290*/ 	.word	0x00000068
        /*0294*/ 	.short	0x0100
        /*0296*/ 	.byte	0x04
	.zero		1


	//   ....[27]....
        /*0298*/ 	.word	0x000007b0
        /*029c*/ 	.word	0x000000ff
        /*02a0*/ 	.word	0x00000188
        /*02a4*/ 	.short	0x0100
        /*02a6*/ 	.byte	0x04
	.zero		1


	//   ....[28]....
        /*02a8*/ 	.word	0x000007c0
        /*02ac*/ 	.word	0x000000ff
        /*02b0*/ 	.word	0x00000070
        /*02b4*/ 	.short	0x0100
        /*02b6*/ 	.byte	0x04
	.zero		1


	//   ....[29]....
        /*02b8*/ 	.word	0x000007d0
        /*02bc*/ 	.word	0x000000ff
        /*02c0*/ 	.word	0x00000190
        /*02c4*/ 	.short	0x0100
        /*02c6*/ 	.byte	0x04
	.zero		1


	//   ....[30]....
        /*02c8*/ 	.word	0x000007e0
        /*02cc*/ 	.word	0x000000ff
        /*02d0*/ 	.word	0x00000078
        /*02d4*/ 	.short	0x0100
        /*02d6*/ 	.byte	0x04
	.zero		1


	//   ....[31]....
        /*02d8*/ 	.word	0x000007f0
        /*02dc*/ 	.word	0x000000ff
        /*02e0*/ 	.word	0x00000198
        /*02e4*/ 	.short	0x0100
        /*02e6*/ 	.byte	0x04
	.zero		1


	//   ....[32]....
        /*02e8*/ 	.word	0x00000800
        /*02ec*/ 	.word	0x000000ff
        /*02f0*/ 	.word	0x00000080
        /*02f4*/ 	.short	0x0100
        /*02f6*/ 	.byte	0x04
	.zero		1


	//   ....[33]....
        /*02f8*/ 	.word	0x00000810
        /*02fc*/ 	.word	0x000000ff
        /*0300*/ 	.word	0x000001a0
        /*0304*/ 	.short	0x0100
        /*0306*/ 	.byte	0x04
	.zero		1


	//   ....[34]....
        /*0308*/ 	.word	0x00000820
        /*030c*/ 	.word	0x000000ff
        /*0310*/ 	.word	0x00000088
        /*0314*/ 	.short	0x0100
        /*0316*/ 	.byte	0x04
	.zero		1


	//   ....[35]....
        /*0318*/ 	.word	0x00000830
        /*031c*/ 	.word	0x000000ff
        /*0320*/ 	.word	0x000001a8
        /*0324*/ 	.short	0x0100
        /*0326*/ 	.byte	0x04
	.zero		1


	//   ....[36]....
        /*0328*/ 	.word	0x00000840
        /*032c*/ 	.word	0x000000ff
        /*0330*/ 	.word	0x00000090
        /*0334*/ 	.short	0x0100
        /*0336*/ 	.byte	0x04
	.zero		1


	//   ....[37]....
        /*0338*/ 	.word	0x00000850
        /*033c*/ 	.word	0x000000ff
        /*0340*/ 	.word	0x000001b0
        /*0344*/ 	.short	0x0100
        /*0346*/ 	.byte	0x04
	.zero		1


	//   ....[38]....
        /*0348*/ 	.word	0x00000860
        /*034c*/ 	.word	0x000000ff
        /*0350*/ 	.word	0x00000098
        /*0354*/ 	.short	0x0100
        /*0356*/ 	.byte	0x04
	.zero		1


	//   ....[39]....
        /*0358*/ 	.word	0x00000870
        /*035c*/ 	.word	0x000000ff
        /*0360*/ 	.word	0x000001b8
        /*0364*/ 	.short	0x0100
        /*0366*/ 	.byte	0x04
	.zero		1


	//   ....[40]....
        /*0368*/ 	.word	0x00000880
        /*036c*/ 	.word	0x000000ff
        /*0370*/ 	.word	0x000000a0
        /*0374*/ 	.short	0x0100
        /*0376*/ 	.byte	0x04
	.zero		1


	//   ....[41]....
        /*0378*/ 	.word	0x00000890
        /*037c*/ 	.word	0x000000ff
        /*0380*/ 	.word	0x000001c0
        /*0384*/ 	.short	0x0100
        /*0386*/ 	.byte	0x04
	.zero		1


	//   ....[42]....
        /*0388*/ 	.word	0x000008a0
        /*038c*/ 	.word	0x000000ff
        /*0390*/ 	.word	0x000000a8
        /*0394*/ 	.short	0x0100
        /*0396*/ 	.byte	0x04
	.zero		1


	//   ....[43]....
        /*0398*/ 	.word	0x000008b0
        /*039c*/ 	.word	0x000000ff
        /*03a0*/ 	.word	0x000001c8
        /*03a4*/ 	.short	0x0100
        /*03a6*/ 	.byte	0x04
	.zero		1


	//   ....[44]....
        /*03a8*/ 	.word	0x000008c0
        /*03ac*/ 	.word	0x000000ff
        /*03b0*/ 	.word	0x000000b0
        /*03b4*/ 	.short	0x0100
        /*03b6*/ 	.byte	0x04
	.zero		1


	//   ....[45]....
        /*03b8*/ 	.word	0x000008d0
        /*03bc*/ 	.word	0x000000ff
        /*03c0*/ 	.word	0x000001d0
        /*03c4*/ 	.short	0x0100
        /*03c6*/ 	.byte	0x04
	.zero		1


	//   ....[46]....
        /*03c8*/ 	.word	0x000008e0
        /*03cc*/ 	.word	0x000000ff
        /*03d0*/ 	.word	0x000000b8
        /*03d4*/ 	.short	0x0100
        /*03d6*/ 	.byte	0x04
	.zero		1


	//   ....[47]....
        /*03d8*/ 	.word	0x000008f0
        /*03dc*/ 	.word	0x000000ff
        /*03e0*/ 	.word	0x000001d8
        /*03e4*/ 	.short	0x0100
        /*03e6*/ 	.byte	0x04
	.zero		1


	//   ....[48]....
        /*03e8*/ 	.word	0x00000900
        /*03ec*/ 	.word	0x000000ff
        /*03f0*/ 	.word	0x000000c0
        /*03f4*/ 	.short	0x0100
        /*03f6*/ 	.byte	0x04
	.zero		1


	//   ....[49]....
        /*03f8*/ 	.word	0x00000910
        /*03fc*/ 	.word	0x000000ff
        /*0400*/ 	.word	0x000001e0
        /*0404*/ 	.short	0x0100
        /*0406*/ 	.byte	0x04
	.zero		1


	//   ....[50]....
        /*0408*/ 	.word	0x00000920
        /*040c*/ 	.word	0x000000ff
        /*0410*/ 	.word	0x000000c8
        /*0414*/ 	.short	0x0100
        /*0416*/ 	.byte	0x04
	.zero		1


	//   ....[51]....
        /*0418*/ 	.word	0x00000930
        /*041c*/ 	.word	0x000000ff
        /*0420*/ 	.word	0x000001e8
        /*0424*/ 	.short	0x0100
        /*0426*/ 	.byte	0x04
	.zero		1


	//   ....[52]....
        /*0428*/ 	.word	0x00000940
        /*042c*/ 	.word	0x000000ff
        /*0430*/ 	.word	0x000000d0
        /*0434*/ 	.short	0x0100
        /*0436*/ 	.byte	0x04
	.zero		1


	//   ....[53]....
        /*0438*/ 	.word	0x00000950
        /*043c*/ 	.word	0x000000ff
        /*0440*/ 	.word	0x000001f0
        /*0444*/ 	.short	0x0100
        /*0446*/ 	.byte	0x04
	.zero		1


	//   ....[54]....
        /*0448*/ 	.word	0x00000960
        /*044c*/ 	.word	0x000000ff
        /*0450*/ 	.word	0x000000d8
        /*0454*/ 	.short	0x0100
        /*0456*/ 	.byte	0x04
	.zero		1


	//   ....[55]....
        /*0458*/ 	.word	0x00000970
        /*045c*/ 	.word	0x000000ff
        /*0460*/ 	.word	0x000001f8
        /*0464*/ 	.short	0x0100
        /*0466*/ 	.byte	0x04
	.zero		1


	//   ....[56]....
        /*0468*/ 	.word	0x00000980
        /*046c*/ 	.word	0x000000ff
        /*0470*/ 	.word	0x000000e0
        /*0474*/ 	.short	0x0100
        /*0476*/ 	.byte	0x04
	.zero		1


	//   ....[57]....
        /*0478*/ 	.word	0x00000990
        /*047c*/ 	.word	0x000000ff
        /*0480*/ 	.word	0x00000200
        /*0484*/ 	.short	0x0100
        /*0486*/ 	.byte	0x04
	.zero		1


	//   ....[58]....
        /*0488*/ 	.word	0x000009a0
        /*048c*/ 	.word	0x000000ff
        /*0490*/ 	.word	0x000000e8
        /*0494*/ 	.short	0x0100
        /*0496*/ 	.byte	0x04
	.zero		1


	//   ....[59]....
        /*0498*/ 	.word	0x000009b0
        /*049c*/ 	.word	0x000000ff
        /*04a0*/ 	.word	0x00000208
        /*04a4*/ 	.short	0x0100
        /*04a6*/ 	.byte	0x04
	.zero		1


	//   ....[60]....
        /*04a8*/ 	.word	0x000009c0
        /*04ac*/ 	.word	0x000000ff
        /*04b0*/ 	.word	0x000000f0
        /*04b4*/ 	.short	0x0100
        /*04b6*/ 	.byte	0x04
	.zero		1


	//   ....[61]....
        /*04b8*/ 	.word	0x000009d0
        /*04bc*/ 	.word	0x000000ff
        /*04c0*/ 	.word	0x00000210
        /*04c4*/ 	.short	0x0100
        /*04c6*/ 	.byte	0x04
	.zero		1


	//   ....[62]....
        /*04c8*/ 	.word	0x000009e0
        /*04cc*/ 	.word	0x000000ff
        /*04d0*/ 	.word	0x000000f8
        /*04d4*/ 	.short	0x0100
        /*04d6*/ 	.byte	0x04
	.zero		1


	//   ....[63]....
        /*04d8*/ 	.word	0x000009f0
        /*04dc*/ 	.word	0x000000ff
        /*04e0*/ 	.word	0x00000218
        /*04e4*/ 	.short	0x0100
        /*04e6*/ 	.byte	0x04
	.zero		1


	//   ....[64]....
        /*04e8*/ 	.word	0x00000a00
        /*04ec*/ 	.word	0x000000ff
        /*04f0*/ 	.word	0x00000100
        /*04f4*/ 	.short	0x0100
        /*04f6*/ 	.byte	0x04
	.zero		1


	//   ....[65]....
        /*04f8*/ 	.word	0x00000a10
        /*04fc*/ 	.word	0x000000ff
        /*0500*/ 	.word	0x00000220
        /*0504*/ 	.short	0x0100
        /*0506*/ 	.byte	0x04
	.zero		1


	//   ....[66]....
        /*0508*/ 	.word	0x00000a20
        /*050c*/ 	.word	0x000000ff
        /*0510*/ 	.word	0x00000108
        /*0514*/ 	.short	0x0100
        /*0516*/ 	.byte	0x04
	.zero		1


	//   ....[67]....
        /*0518*/ 	.word	0x00000a30
        /*051c*/ 	.word	0x000000ff
        /*0520*/ 	.word	0x00000228
        /*0524*/ 	.short	0x0100
        /*0526*/ 	.byte	0x04
	.zero		1


	//   ....[68]....
        /*0528*/ 	.word	0x00000a40
        /*052c*/ 	.word	0x000000ff
        /*0530*/ 	.word	0x00000110
        /*0534*/ 	.short	0x0100
        /*0536*/ 	.byte	0x04
	.zero		1


	//   ....[69]....
        /*0538*/ 	.word	0x00000a50
        /*053c*/ 	.word	0x000000ff
        /*0540*/ 	.word	0x00000230
        /*0544*/ 	.short	0x0100
        /*0546*/ 	.byte	0x04
	.zero		1


	//   ....[70]....
        /*0548*/ 	.word	0x00000a60
        /*054c*/ 	.word	0x000000ff
        /*0550*/ 	.word	0x00000118
        /*0554*/ 	.short	0x0100
        /*0556*/ 	.byte	0x04
	.zero		1


	//   ....[71]....
        /*0558*/ 	.word	0x00000a70
        /*055c*/ 	.word	0x000000ff
        /*0560*/ 	.word	0x00000238
        /*0564*/ 	.short	0x0100
        /*0566*/ 	.byte	0x04
	.zero		1


	//   ....[72]....
        /*0568*/ 	.word	0x00000bb0
        /*056c*/ 	.word	0x000000ff
        /*0570*/ 	.word	0x00000240
        /*0574*/ 	.short	0x0100
        /*0576*/ 	.byte	0x04
	.zero		1


	//   ....[73]....
        /*0578*/ 	.word	0x00000bc0
        /*057c*/ 	.word	0x000000ff
        /*0580*/ 	.word	0x00000248
        /*0584*/ 	.short	0x0100
        /*0586*/ 	.byte	0x04
	.zero		1


	//   ....[74]....
        /*0588*/ 	.word	0x00000cb0
        /*058c*/ 	.word	0x000000ff
        /*0590*/ 	.word	0x00000250
        /*0594*/ 	.short	0x0100
        /*0596*/ 	.byte	0x06
	.zero		1


	//   ....[75]....
        /*0598*/ 	.word	0x00000cc0
        /*059c*/ 	.word	0x000000ff
        /*05a0*/ 	.word	0x00000258
        /*05a4*/ 	.short	0x0100
        /*05a6*/ 	.byte	0x06
	.zero		1


	//   ....[76]....
        /*05a8*/ 	.word	0x00000e00
        /*05ac*/ 	.word	0x000000ff
        /*05b0*/ 	.word	0x00000260
        /*05b4*/ 	.short	0x0100
        /*05b6*/ 	.byte	0x06
	.zero		1


	//   ....[77]....
        /*05b8*/ 	.word	0x00000e10
        /*05bc*/ 	.word	0x000000ff
        /*05c0*/ 	.word	0x00000270
        /*05c4*/ 	.short	0x0100
        /*05c6*/ 	.byte	0x06
	.zero		1


	//   ....[78]....
        /*05c8*/ 	.word	0x00000e20
        /*05cc*/ 	.word	0x000000ff
        /*05d0*/ 	.word	0x00000268
        /*05d4*/ 	.short	0x0100
        /*05d6*/ 	.byte	0x06
	.zero		1


	//   ....[79]....
        /*05d8*/ 	.word	0x00000e30
        /*05dc*/ 	.word	0x000000ff
        /*05e0*/ 	.word	0x00000278
        /*05e4*/ 	.short	0x0100
        /*05e6*/ 	.byte	0x06
	.zero		1


	//   ....[80]....
        /*05e8*/ 	.word	0x00000f60
        /*05ec*/ 	.word	0x000000ff
        /*05f0*/ 	.word	0x00000280
        /*05f4*/ 	.short	0x0100
        /*05f6*/ 	.byte	0x04
	.zero		1


	//   ....[81]....
        /*05f8*/ 	.word	0x00000f70
        /*05fc*/ 	.word	0x000000ff
        /*0600*/ 	.word	0x000002a0
        /*0604*/ 	.short	0x0100
        /*0606*/ 	.byte	0x04
	.zero		1


	//   ....[82]....
        /*0608*/ 	.word	0x00000f80
        /*060c*/ 	.word	0x000000ff
        /*0610*/ 	.word	0x00000288
        /*0614*/ 	.short	0x0100
        /*0616*/ 	.byte	0x04
	.zero		1


	//   ....[83]....
        /*0618*/ 	.word	0x00000f90
        /*061c*/ 	.word	0x000000ff
        /*0620*/ 	.word	0x000002a8
        /*0624*/ 	.short	0x0100
        /*0626*/ 	.byte	0x04
	.zero		1


	//   ....[84]....
        /*0628*/ 	.word	0x00000fa0
        /*062c*/ 	.word	0x000000ff
        /*0630*/ 	.word	0x00000290
        /*0634*/ 	.short	0x0100
        /*0636*/ 	.byte	0x04
	.zero		1


	//   ....[85]....
        /*0638*/ 	.word	0x00000fb0
        /*063c*/ 	.word	0x000000ff
        /*0640*/ 	.word	0x000002b0
        /*0644*/ 	.short	0x0100
        /*0646*/ 	.byte	0x04
	.zero		1


	//   ....[86]....
        /*0648*/ 	.word	0x00000fc0
        /*064c*/ 	.word	0x000000ff
        /*0650*/ 	.word	0x00000298
        /*0654*/ 	.short	0x0100
        /*0656*/ 	.byte	0x04
	.zero		1


	//   ....[87]....
        /*0658*/ 	.word	0x00000fd0
        /*065c*/ 	.word	0x000000ff
        /*0660*/ 	.word	0x000002b8
        /*0664*/ 	.short	0x0100
        /*0666*/ 	.byte	0x04
	.zero		1


	//   ....[88]....
        /*0668*/ 	.word	0x000010c0
        /*066c*/ 	.word	0x000000ff
        /*0670*/ 	.word	0x000002c0
        /*0674*/ 	.short	0x0100
        /*0676*/ 	.byte	0x04
	.zero		1


	//   ....[89]....
        /*0678*/ 	.word	0x000010d0
        /*067c*/ 	.word	0x000000ff
        /*0680*/ 	.word	0x000002d0
        /*0684*/ 	.short	0x0100
        /*0686*/ 	.byte	0x04
	.zero		1


	//   ....[90]....
        /*0688*/ 	.word	0x000010e0
        /*068c*/ 	.word	0x000000ff
        /*0690*/ 	.word	0x000002c8
        /*0694*/ 	.short	0x0100
        /*0696*/ 	.byte	0x04
	.zero		1


	//   ....[91]....
        /*0698*/ 	.word	0x000010f0
        /*069c*/ 	.word	0x000000ff
        /*06a0*/ 	.word	0x000002d8
        /*06a4*/ 	.short	0x0100
        /*06a6*/ 	.byte	0x04
	.zero		1


	//   ....[92]....
        /*06a8*/ 	.word	0x00001bf0
        /*06ac*/ 	.word	0x00000003
        /*06b0*/ 	.word	0x000002d0
        /*06b4*/ 	.short	0x010a
        /*06b6*/ 	.byte	0xff
	.zero		1


	//   ....[93]....
        /*06b8*/ 	.word	0x00001c20
        /*06bc*/ 	.word	0x00000003
        /*06c0*/ 	.word	0x000002c0
        /*06c4*/ 	.short	0x0101
        /*06c6*/ 	.byte	0xff
	.zero		1


	//   ....[94]....
        /*06c8*/ 	.word	0x00001cf0
        /*06cc*/ 	.word	0x000000ff
        /*06d0*/ 	.word	0x00000120
        /*06d4*/ 	.short	0x010a
        /*06d6*/ 	.byte	0x04
	.zero		1


	//   ....[95]....
        /*06d8*/ 	.word	0x00001d70
        /*06dc*/ 	.word	0x000000ff
        /*06e0*/ 	.word	0x00000120
        /*06e4*/ 	.short	0x010a
        /*06e6*/ 	.byte	0x21
	.zero		1


	//   ....[96]....
        /*06e8*/ 	.word	0x00001f00
        /*06ec*/ 	.word	0x000000ff
        /*06f0*/ 	.word	0x00000120
        /*06f4*/ 	.short	0x010a
        /*06f6*/ 	.byte	0x08
	.zero		1


	//   ....[97]....
        /*06f8*/ 	.word	0x00002020
        /*06fc*/ 	.word	0x000000ff
        /*0700*/ 	.word	0x00000258
        /*0704*/ 	.short	0x0101
        /*0706*/ 	.byte	0x06
	.zero		1


	//   ....[98]....
        /*0708*/ 	.word	0x00002040
        /*070c*/ 	.word	0x000000ff
        /*0710*/ 	.word	0x00000120
        /*0714*/ 	.short	0x010a
        /*0716*/ 	.byte	0x04
	.zero		1


	//   ....[99]....
        /*0718*/ 	.word	0x000020c0
        /*071c*/ 	.word	0x000000ff
        /*0720*/ 	.word	0x00000120
        /*0724*/ 	.short	0x010a
        /*0726*/ 	.byte	0x11
	.zero		1


	//   ....[100]....
        /*0728*/ 	.word	0x000022d0
        /*072c*/ 	.word	0x000000ff
        /*0730*/ 	.word	0x00000120
        /*0734*/ 	.short	0x010a
        /*0736*/ 	.byte	0x07
	.zero		1


	//   ....[101]....
        /*0738*/ 	.word	0x000023a0
        /*073c*/ 	.word	0x00000003
        /*0740*/ 	.word	0x00000260
        /*0744*/ 	.short	0x010a
        /*0746*/ 	.byte	0xff
	.zero		1


	//   ....[102]....
        /*0748*/ 	.word	0x000024f0
        /*074c*/ 	.word	0x00000000
        /*0750*/ 	.word	0x00000000
        /*0754*/ 	.short	0x0101
        /*0756*/ 	.byte	0xff
	.zero		1


	//   ....[103]....
        /*0758*/ 	.word	0x00002a90
        /*075c*/ 	.word	0x000000ff
        /*0760*/ 	.word	0x00000000
        /*0764*/ 	.short	0x010a
        /*0766*/ 	.byte	0x04
	.zero		1


	//   ....[104]....
        /*0768*/ 	.word	0x00002b20
        /*076c*/ 	.word	0x000000ff
        /*0770*/ 	.word	0x00000000
        /*0774*/ 	.short	0x010a
        /*0776*/ 	.byte	0x05
	.zero		1


	//   ....[105]....
        /*0778*/ 	.word	0x00002bb0
        /*077c*/ 	.word	0x000000ff
        /*0780*/ 	.word	0x00000000
        /*0784*/ 	.short	0x010a
        /*0786*/ 	.byte	0x05
	.zero		1


	//   ....[106]....
        /*0788*/ 	.word	0x00002c40
        /*078c*/ 	.word	0x000000ff
        /*0790*/ 	.word	0x00000000
        /*0794*/ 	.short	0x010a
        /*0796*/ 	.byte	0x05
	.zero		1


	//   ....[107]....
        /*0798*/ 	.word	0x00002cd0
        /*079c*/ 	.word	0x000000ff
        /*07a0*/ 	.word	0x00000000
        /*07a4*/ 	.short	0x010a
        /*07a6*/ 	.byte	0x05
	.zero		1


	//   ....[108]....
        /*07a8*/ 	.word	0x00002d60
        /*07ac*/ 	.word	0x000000ff
        /*07b0*/ 	.word	0x00000000
        /*07b4*/ 	.short	0x010a
        /*07b6*/ 	.byte	0x05
	.zero		1


	//   ....[109]....
        /*07b8*/ 	.word	0x00002df0
        /*07bc*/ 	.word	0x000000ff
        /*07c0*/ 	.word	0x00000000
        /*07c4*/ 	.short	0x010a
        /*07c6*/ 	.byte	0x05
	.zero		1


	//   ....[110]....
        /*07c8*/ 	.word	0x00002e80
        /*07cc*/ 	.word	0x000000ff
        /*07d0*/ 	.word	0x00000000
        /*07d4*/ 	.short	0x010a
        /*07d6*/ 	.byte	0x05
	.zero		1


	//   ....[111]....
        /*07d8*/ 	.word	0x00002f10
        /*07dc*/ 	.word	0x000000ff
        /*07e0*/ 	.word	0x00000000
        /*07e4*/ 	.short	0x010a
        /*07e6*/ 	.byte	0x05
	.zero		1


	//   ....[112]....
        /*07e8*/ 	.word	0x00002fa0
        /*07ec*/ 	.word	0x000000ff
        /*07f0*/ 	.word	0x00000000
        /*07f4*/ 	.short	0x010a
        /*07f6*/ 	.byte	0x05
	.zero		1


	//   ....[113]....
        /*07f8*/ 	.word	0x00003030
        /*07fc*/ 	.word	0x000000ff
        /*0800*/ 	.word	0x00000000
        /*0804*/ 	.short	0x010a
        /*0806*/ 	.byte	0x05
	.zero		1


	//   ....[114]....
        /*0808*/ 	.word	0x000030c0
        /*080c*/ 	.word	0x000000ff
        /*0810*/ 	.word	0x00000000
        /*0814*/ 	.short	0x010a
        /*0816*/ 	.byte	0x05
	.zero		1


	//   ....[115]....
        /*0818*/ 	.word	0x00003150
        /*081c*/ 	.word	0x000000ff
        /*0820*/ 	.word	0x00000000
        /*0824*/ 	.short	0x010a
        /*0826*/ 	.byte	0x05
	.zero		1


	//   ....[116]....
        /*0828*/ 	.word	0x000031e0
        /*082c*/ 	.word	0x000000ff
        /*0830*/ 	.word	0x00000000
        /*0834*/ 	.short	0x010a
        /*0836*/ 	.byte	0x05
	.zero		1


	//   ....[117]....
        /*0838*/ 	.word	0x00003270
        /*083c*/ 	.word	0x000000ff
        /*0840*/ 	.word	0x00000000
        /*0844*/ 	.short	0x010a
        /*0846*/ 	.byte	0x05
	.zero		1


	//   ....[118]....
        /*0848*/ 	.word	0x00003300
        /*084c*/ 	.word	0x000000ff
        /*0850*/ 	.word	0x00000000
        /*0854*/ 	.short	0x010a
        /*0856*/ 	.byte	0x05
	.zero		1


	//   ....[119]....
        /*0858*/ 	.word	0x00003390
        /*085c*/ 	.word	0x000000ff
        /*0860*/ 	.word	0x00000000
        /*0864*/ 	.short	0x010a
        /*0866*/ 	.byte	0x05
	.zero		1


	//   ....[120]....
        /*0868*/ 	.word	0x00003420
        /*086c*/ 	.word	0x000000ff
        /*0870*/ 	.word	0x00000000
        /*0874*/ 	.short	0x010a
        /*0876*/ 	.byte	0x05
	.zero		1


	//   ....[121]....
        /*0878*/ 	.word	0x000034b0
        /*087c*/ 	.word	0x000000ff
        /*0880*/ 	.word	0x00000000
        /*0884*/ 	.short	0x010a
        /*0886*/ 	.byte	0x05
	.zero		1


	//   ....[122]....
        /*0888*/ 	.word	0x00003540
        /*088c*/ 	.word	0x000000ff
        /*0890*/ 	.word	0x00000000
        /*0894*/ 	.short	0x010a
        /*0896*/ 	.byte	0x05
	.zero		1


	//   ....[123]....
        /*0898*/ 	.word	0x000035d0
        /*089c*/ 	.word	0x000000ff
        /*08a0*/ 	.word	0x00000000
        /*08a4*/ 	.short	0x010a
        /*08a6*/ 	.byte	0x05
	.zero		1


	//   ....[124]....
        /*08a8*/ 	.word	0x00003660
        /*08ac*/ 	.word	0x000000ff
        /*08b0*/ 	.word	0x00000000
        /*08b4*/ 	.short	0x010a
        /*08b6*/ 	.byte	0x05
	.zero		1


	//   ....[125]....
        /*08b8*/ 	.word	0x000036f0
        /*08bc*/ 	.word	0x000000ff
        /*08c0*/ 	.word	0x00000000
        /*08c4*/ 	.short	0x010a
        /*08c6*/ 	.byte	0x05
	.zero		1


	//   ....[126]....
        /*08c8*/ 	.word	0x00003780
        /*08cc*/ 	.word	0x000000ff
        /*08d0*/ 	.word	0x00000000
        /*08d4*/ 	.short	0x010a
        /*08d6*/ 	.byte	0x05
	.zero		1


	//   ....[127]....
        /*08d8*/ 	.word	0x00003810
        /*08dc*/ 	.word	0x000000ff
        /*08e0*/ 	.word	0x00000000
        /*08e4*/ 	.short	0x010a
        /*08e6*/ 	.byte	0x05
	.zero		1


	//   ....[128]....
        /*08e8*/ 	.word	0x000038a0
        /*08ec*/ 	.word	0x000000ff
        /*08f0*/ 	.word	0x00000000
        /*08f4*/ 	.short	0x010a
        /*08f6*/ 	.byte	0x05
	.zero		1


	//   ....[129]....
        /*08f8*/ 	.word	0x00003930
        /*08fc*/ 	.word	0x000000ff
        /*0900*/ 	.word	0x00000000
        /*0904*/ 	.short	0x010a
        /*0906*/ 	.byte	0x05
	.zero		1


	//   ....[130]....
        /*0908*/ 	.word	0x000039c0
        /*090c*/ 	.word	0x000000ff
        /*0910*/ 	.word	0x00000000
        /*0914*/ 	.short	0x010a
        /*0916*/ 	.byte	0x05
	.zero		1


	//   ....[131]....
        /*0918*/ 	.word	0x00003a50
        /*091c*/ 	.word	0x000000ff
        /*0920*/ 	.word	0x00000000
        /*0924*/ 	.short	0x010a
        /*0926*/ 	.byte	0x05
	.zero		1


	//   ....[132]....
        /*0928*/ 	.word	0x00003ae0
        /*092c*/ 	.word	0x000000ff
        /*0930*/ 	.word	0x00000000
        /*0934*/ 	.short	0x010a
        /*0936*/ 	.byte	0x05
	.zero		1


	//   ....[133]....
        /*0938*/ 	.word	0x00003b70
        /*093c*/ 	.word	0x000000ff
        /*0940*/ 	.word	0x00000000
        /*0944*/ 	.short	0x010a
        /*0946*/ 	.byte	0x05
	.zero		1


	//   ....[134]....
        /*0948*/ 	.word	0x00003c00
        /*094c*/ 	.word	0x000000ff
        /*0950*/ 	.word	0x00000000
        /*0954*/ 	.short	0x010a
        /*0956*/ 	.byte	0x05
	.zero		1


	//   ....[135]....
        /*0958*/ 	.word	0x00003c90
        /*095c*/ 	.word	0x000000ff
        /*0960*/ 	.word	0x00000000
        /*0964*/ 	.short	0x010a
        /*0966*/ 	.byte	0x05
	.zero		1


	//   ....[136]....
        /*0968*/ 	.word	0x00003d20
        /*096c*/ 	.word	0x000000ff
        /*0970*/ 	.word	0x00000000
        /*0974*/ 	.short	0x010a
        /*0976*/ 	.byte	0x05
	.zero		1


	//   ....[137]....
        /*0978*/ 	.word	0x00003db0
        /*097c*/ 	.word	0x000000ff
        /*0980*/ 	.word	0x00000000
        /*0984*/ 	.short	0x010a
        /*0986*/ 	.byte	0x05
	.zero		1


	//   ....[138]....
        /*0988*/ 	.word	0x00003e50
        /*098c*/ 	.word	0x00000000
        /*0990*/ 	.word	0x00000000
        /*0994*/ 	.short	0x010a
        /*0996*/ 	.byte	0xff
	.zero		1


	//   ....[139]....
        /*0998*/ 	.word	0x00003f70
        /*099c*/ 	.word	0x00000002
        /*09a0*/ 	.word	0x000002c0
        /*09a4*/ 	.short	0x010a
        /*09a6*/ 	.byte	0xff
	.zero		1


	//   ....[140]....
        /*09a8*/ 	.word	0x00003fd0
        /*09ac*/ 	.word	0x00000004
        /*09b0*/ 	.word	0x00000000
        /*09b4*/ 	.short	0x0101
        /*09b6*/ 	.byte	0xff
	.zero		1


	//   ....[141]....
        /*09b8*/ 	.word	0x00003ff0
        /*09bc*/ 	.word	0x000000ff
        /*09c0*/ 	.word	0x00000270
        /*09c4*/ 	.short	0x010a
        /*09c6*/ 	.byte	0x04
	.zero		1


	//   ....[142]....
        /*09c8*/ 	.word	0x00004110
        /*09cc*/ 	.word	0x00000002
        /*09d0*/ 	.word	0x00000260
        /*09d4*/ 	.short	0x010a
        /*09d6*/ 	.byte	0xff
	.zero		1


	//   ....[143]....
        /*09d8*/ 	.word	0x00004220
        /*09dc*/ 	.word	0x00000002
        /*09e0*/ 	.word	0x00000000
        /*09e4*/ 	.short	0x0101
        /*09e6*/ 	.byte	0xff
	.zero		1


	//   ....[144]....
        /*09e8*/ 	.word	0x000042b0
        /*09ec*/ 	.word	0x000000ff
        /*09f0*/ 	.word	0x00000270
        /*09f4*/ 	.short	0x0106
        /*09f6*/ 	.byte	0x04
	.zero		1


	//   ....[145]....
        /*09f8*/ 	.word	0x000042d0
        /*09fc*/ 	.word	0x000000ff
        /*0a00*/ 	.word	0x00000270
        /*0a04*/ 	.short	0x010a
        /*0a06*/ 	.byte	0x04
	.zero		1


	//   ....[146]....
        /*0a08*/ 	.word	0x00004360
        /*0a0c*/ 	.word	0x000000ff
        /*0a10*/ 	.word	0x00000270
        /*0a14*/ 	.short	0x0106
        /*0a16*/ 	.byte	0x07
	.zero		1


	//   ....[147]....
        /*0a18*/ 	.word	0x000043a0
        /*0a1c*/ 	.word	0x00000000
        /*0a20*/ 	.word	0x00000270
        /*0a24*/ 	.short	0x010a
        /*0a26*/ 	.byte	0xff
	.zero		1


	//   ....[148]....
        /*0a28*/ 	.word	0x000048b0
        /*0a2c*/ 	.word	0x00000000
        /*0a30*/ 	.word	0x00000260
        /*0a34*/ 	.short	0x010a
        /*0a36*/ 	.byte	0xff
	.zero		1


	//   ....[149]....
        /*0a38*/ 	.word	0x000049b0
        /*0a3c*/ 	.word	0x00000003
        /*0a40*/ 	.word	0x00000000
        /*0a44*/ 	.short	0x0101
        /*0a46*/ 	.byte	0xff
	.zero		1


	//   ....[150]....
        /*0a48*/ 	.word	0x000049c0
        /*0a4c*/ 	.word	0x000000ff
        /*0a50*/ 	.word	0x00000000
        /*0a54*/ 	.short	0x010a
        /*0a56*/ 	.byte	0x04
	.zero		1


	//   ....[151]....
        /*0a58*/ 	.word	0x00004a30
        /*0a5c*/ 	.word	0x000000ff
        /*0a60*/ 	.word	0x000002a0
        /*0a64*/ 	.short	0x010a
        /*0a66*/ 	.byte	0x17
	.zero		1


	//   ....[152]....
        /*0a68*/ 	.word	0x00004b10
        /*0a6c*/ 	.word	0x000000ff
        /*0a70*/ 	.word	0x00000000
        /*0a74*/ 	.short	0x010a
        /*0a76*/ 	.byte	0x05
	.zero		1


	//   ....[153]....
        /*0a78*/ 	.word	0x00004c50
        /*0a7c*/ 	.word	0x000000ff
        /*0a80*/ 	.word	0x00000000
        /*0a84*/ 	.short	0x010a
        /*0a86*/ 	.byte	0x04
	.zero		1


	//   ....[154]....
        /*0a88*/ 	.word	0x00004e50
        /*0a8c*/ 	.word	0x000000ff
        /*0a90*/ 	.word	0x00000000
        /*0a94*/ 	.short	0x010a
        /*0a96*/ 	.byte	0x04
	.zero		1


	//   ....[155]....
        /*0a98*/ 	.word	0x00004ee0
        /*0a9c*/ 	.word	0x000000ff
        /*0aa0*/ 	.word	0x00000000
        /*0aa4*/ 	.short	0x010a
        /*0aa6*/ 	.byte	0x05
	.zero		1


	//   ....[156]....
        /*0aa8*/ 	.word	0x00004f70
        /*0aac*/ 	.word	0x000000ff
        /*0ab0*/ 	.word	0x00000000
        /*0ab4*/ 	.short	0x010a
        /*0ab6*/ 	.byte	0x05
	.zero		1


	//   ....[157]....
        /*0ab8*/ 	.word	0x00005000
        /*0abc*/ 	.word	0x000000ff
        /*0ac0*/ 	.word	0x00000000
        /*0ac4*/ 	.short	0x010a
        /*0ac6*/ 	.byte	0x04
	.zero		1


	//   ....[158]....
        /*0ac8*/ 	.word	0x000054f0
        /*0acc*/ 	.word	0x00000003
        /*0ad0*/ 	.word	0x00000260
        /*0ad4*/ 	.short	0x010a
        /*0ad6*/ 	.byte	0xff
	.zero		1


	//   ....[159]....
        /*0ad8*/ 	.word	0x00005660
        /*0adc*/ 	.word	0x00000000
        /*0ae0*/ 	.word	0x00000000
        /*0ae4*/ 	.short	0x0101
        /*0ae6*/ 	.byte	0xff
	.zero		1


	//   ....[160]....
        /*0ae8*/ 	.word	0x00005b20
        /*0aec*/ 	.word	0x000000ff
        /*0af0*/ 	.word	0x00000258
        /*0af4*/ 	.short	0x010a
        /*0af6*/ 	.byte	0x11
	.zero		1


	//   ....[161]....
        /*0af8*/ 	.word	0x00005cb0
        /*0afc*/ 	.word	0x000000ff
        /*0b00*/ 	.word	0x00000248
        /*0b04*/ 	.short	0x010a
        /*0b06*/ 	.byte	0x11
	.zero		1


	//   ....[162]....
        /*0b08*/ 	.word	0x00005ec0
        /*0b0c*/ 	.word	0x000000ff
        /*0b10*/ 	.word	0x00000240
        /*0b14*/ 	.short	0x010b
        /*0b16*/ 	.byte	0x11
	.zero		1


	//   ....[163]....
        /*0b18*/ 	.word	0x00005ed0
        /*0b1c*/ 	.word	0x000000ff
        /*0b20*/ 	.word	0x00000000
        /*0b24*/ 	.short	0x0101
        /*0b26*/ 	.byte	0x30
	.zero		1


	//   ....[164]....
        /*0b28*/ 	.word	0x00005f10
        /*0b2c*/ 	.word	0x00000000
        /*0b30*/ 	.word	0x00000248
        /*0b34*/ 	.short	0x010a
        /*0b36*/ 	.byte	0xff
	.zero		1


	//   ....[165]....
        /*0b38*/ 	.word	0x00006200
        /*0b3c*/ 	.word	0x00000008
        /*0b40*/ 	.word	0x00000260
        /*0b44*/ 	.short	0x010a
        /*0b46*/ 	.byte	0xff
	.zero		1


	//   ....[166]....
        /*0b48*/ 	.word	0x00006380
        /*0b4c*/ 	.word	0x00000000
        /*0b50*/ 	.word	0x00000000
        /*0b54*/ 	.short	0x0101
        /*0b56*/ 	.byte	0xff
	.zero		1


	//   ....[167]....
        /*0b58*/ 	.word	0x00006e10
        /*0b5c*/ 	.word	0x000000ff
        /*0b60*/ 	.word	0x00000240
        /*0b64*/ 	.short	0x010a
        /*0b66*/ 	.byte	0x2c
	.zero		1


	//   ....[168]....
        /*0b68*/ 	.word	0x00006e30
        /*0b6c*/ 	.word	0x00000038
        /*0b70*/ 	.word	0x00000280
        /*0b74*/ 	.short	0x010a
        /*0b76*/ 	.byte	0xff
	.zero		1


	//   ....[169]....
        /*0b78*/ 	.word	0x00006f60
        /*0b7c*/ 	.word	0x000000ff
        /*0b80*/ 	.word	0x00000240
        /*0b84*/ 	.short	0x010a
        /*0b86*/ 	.byte	0x2c
	.zero		1


	//   ....[170]....
        /*0b88*/ 	.word	0x00007030
        /*0b8c*/ 	.word	0x000000ff
        /*0b90*/ 	.word	0x00000000
        /*0b94*/ 	.short	0x0101
        /*0b96*/ 	.byte	0x04
	.zero		1


	//   ....[171]....
        /*0b98*/ 	.word	0x00007090
        /*0b9c*/ 	.word	0x00000038
        /*0ba0*/ 	.word	0x00000280
        /*0ba4*/ 	.short	0x010a
        /*0ba6*/ 	.byte	0xff
	.zero		1


	//   ....[172]....
        /*0ba8*/ 	.word	0x000073b0
        /*0bac*/ 	.word	0x000000ff
        /*0bb0*/ 	.word	0x00000000
        /*0bb4*/ 	.short	0x0101
        /*0bb6*/ 	.byte	0x04
	.zero		1


	//   ....[173]....
        /*0bb8*/ 	.word	0x00007900
        /*0bbc*/ 	.word	0x00000003
        /*0bc0*/ 	.word	0x000002d0
        /*0bc4*/ 	.short	0x010a
        /*0bc6*/ 	.byte	0xff
	.zero		1


	//   ....[174]....
        /*0bc8*/ 	.word	0x00007960
        /*0bcc*/ 	.word	0x00000000
        /*0bd0*/ 	.word	0x00000120
        /*0bd4*/ 	.short	0x010a
        /*0bd6*/ 	.byte	0xff
	.zero		1


	//   ....[175]....
        /*0bd8*/ 	.word	0x000079c0
        /*0bdc*/ 	.word	0x00000000
        /*0be0*/ 	.word	0x00000120
        /*0be4*/ 	.short	0x010a
        /*0be6*/ 	.byte	0xff
	.zero		1


	//   ....[176]....
        /*0be8*/ 	.word	0x00007a10
        /*0bec*/ 	.word	0x00000003
        /*0bf0*/ 	.word	0x00000260
        /*0bf4*/ 	.short	0x010a
        /*0bf6*/ 	.byte	0xff
	.zero		1


	//   ....[177]....
        /*0bf8*/ 	.word	0x00007a70
        /*0bfc*/ 	.word	0x00000000
        /*0c00*/ 	.word	0x00000000
        /*0c04*/ 	.short	0x010a
        /*0c06*/ 	.byte	0xff
	.zero		1


	//   ....[178]....
        /*0c08*/ 	.word	0x00007ad0
        /*0c0c*/ 	.word	0x00000000
        /*0c10*/ 	.word	0x00000000
        /*0c14*/ 	.short	0x010a
        /*0c16*/ 	.byte	0xff
	.zero		1


	//   ....[179]....
        /*0c18*/ 	.word	0x00007b30
        /*0c1c*/ 	.word	0x00000000
        /*0c20*/ 	.word	0x00000000
        /*0c24*/ 	.short	0x010a
        /*0c26*/ 	.byte	0xff
	.zero		1


	//   ....[180]....
        /*0c28*/ 	.word	0x00007b90
        /*0c2c*/ 	.word	0x00000000
        /*0c30*/ 	.word	0x00000000
        /*0c34*/ 	.short	0x010a
        /*0c36*/ 	.byte	0xff
	.zero		1


	//   ....[181]....
        /*0c38*/ 	.word	0x00007bf0
        /*0c3c*/ 	.word	0x00000000
        /*0c40*/ 	.word	0x00000000
        /*0c44*/ 	.short	0x010a
        /*0c46*/ 	.byte	0xff
	.zero		1


	//   ....[182]....
        /*0c48*/ 	.word	0x00007c50
        /*0c4c*/ 	.word	0x00000000
        /*0c50*/ 	.word	0x00000000
        /*0c54*/ 	.short	0x010a
        /*0c56*/ 	.byte	0xff
	.zero		1


	//   ....[183]....
        /*0c58*/ 	.word	0x00007cb0
        /*0c5c*/ 	.word	0x00000000
        /*0c60*/ 	.word	0x00000000
        /*0c64*/ 	.short	0x010a
        /*0c66*/ 	.byte	0xff
	.zero		1


	//   ....[184]....
        /*0c68*/ 	.word	0x00007d10
        /*0c6c*/ 	.word	0x00000000
        /*0c70*/ 	.word	0x00000000
        /*0c74*/ 	.short	0x010a
        /*0c76*/ 	.byte	0xff
	.zero		1


	//   ....[185]....
        /*0c78*/ 	.word	0x00007d70
        /*0c7c*/ 	.word	0x00000000
        /*0c80*/ 	.word	0x00000000
        /*0c84*/ 	.short	0x010a
        /*0c86*/ 	.byte	0xff
	.zero		1


	//   ....[186]....
        /*0c88*/ 	.word	0x00007dd0
        /*0c8c*/ 	.word	0x00000000
        /*0c90*/ 	.word	0x00000000
        /*0c94*/ 	.short	0x010a
        /*0c96*/ 	.byte	0xff
	.zero		1


	//   ....[187]....
        /*0c98*/ 	.word	0x00007e30
        /*0c9c*/ 	.word	0x00000000
        /*0ca0*/ 	.word	0x00000000
        /*0ca4*/ 	.short	0x010a
        /*0ca6*/ 	.byte	0xff
	.zero		1


	//   ....[188]....
        /*0ca8*/ 	.word	0x00007e90
        /*0cac*/ 	.word	0x00000000
        /*0cb0*/ 	.word	0x00000000
        /*0cb4*/ 	.short	0x010a
        /*0cb6*/ 	.byte	0xff
	.zero		1


	//   ....[189]....
        /*0cb8*/ 	.word	0x00007ef0
        /*0cbc*/ 	.word	0x00000000
        /*0cc0*/ 	.word	0x00000000
        /*0cc4*/ 	.short	0x010a
        /*0cc6*/ 	.byte	0xff
	.zero		1


	//   ....[190]....
        /*0cc8*/ 	.word	0x00007f50
        /*0ccc*/ 	.word	0x00000000
        /*0cd0*/ 	.word	0x00000000
        /*0cd4*/ 	.short	0x010a
        /*0cd6*/ 	.byte	0xff
	.zero		1


	//   ....[191]....
        /*0cd8*/ 	.word	0x00007fb0
        /*0cdc*/ 	.word	0x00000000
        /*0ce0*/ 	.word	0x00000000
        /*0ce4*/ 	.short	0x010a
        /*0ce6*/ 	.byte	0xff
	.zero		1


	//   ....[192]....
        /*0ce8*/ 	.word	0x00008010
        /*0cec*/ 	.word	0x00000000
        /*0cf0*/ 	.word	0x00000000
        /*0cf4*/ 	.short	0x010a
        /*0cf6*/ 	.byte	0xff
	.zero		1


	//   ....[193]....
        /*0cf8*/ 	.word	0x00008070
        /*0cfc*/ 	.word	0x00000000
        /*0d00*/ 	.word	0x00000000
        /*0d04*/ 	.short	0x010a
        /*0d06*/ 	.byte	0xff
	.zero		1


	//   ....[194]....
        /*0d08*/ 	.word	0x000080d0
        /*0d0c*/ 	.word	0x00000000
        /*0d10*/ 	.word	0x00000000
        /*0d14*/ 	.short	0x010a
        /*0d16*/ 	.byte	0xff
	.zero		1


	//   ....[195]....
        /*0d18*/ 	.word	0x00008130
        /*0d1c*/ 	.word	0x00000000
        /*0d20*/ 	.word	0x00000000
        /*0d24*/ 	.short	0x010a
        /*0d26*/ 	.byte	0xff
	.zero		1


	//   ....[196]....
        /*0d28*/ 	.word	0x00008190
        /*0d2c*/ 	.word	0x00000000
        /*0d30*/ 	.word	0x00000000
        /*0d34*/ 	.short	0x010a
        /*0d36*/ 	.byte	0xff
	.zero		1


	//   ....[197]....
        /*0d38*/ 	.word	0x000081f0
        /*0d3c*/ 	.word	0x00000000
        /*0d40*/ 	.word	0x00000000
        /*0d44*/ 	.short	0x010a
        /*0d46*/ 	.byte	0xff
	.zero		1


	//   ....[198]....
        /*0d48*/ 	.word	0x00008250
        /*0d4c*/ 	.word	0x00000000
        /*0d50*/ 	.word	0x00000000
        /*0d54*/ 	.short	0x010a
        /*0d56*/ 	.byte	0xff
	.zero		1


	//   ....[199]....
        /*0d58*/ 	.word	0x000082b0
        /*0d5c*/ 	.word	0x00000000
        /*0d60*/ 	.word	0x00000000
        /*0d64*/ 	.short	0x010a
        /*0d66*/ 	.byte	0xff
	.zero		1


	//   ....[200]....
        /*0d68*/ 	.word	0x00008310
        /*0d6c*/ 	.word	0x00000000
        /*0d70*/ 	.word	0x00000000
        /*0d74*/ 	.short	0x010a
        /*0d76*/ 	.byte	0xff
	.zero		1


	//   ....[201]....
        /*0d78*/ 	.word	0x00008370
        /*0d7c*/ 	.word	0x00000000
        /*0d80*/ 	.word	0x00000000
        /*0d84*/ 	.short	0x010a
        /*0d86*/ 	.byte	0xff
	.zero		1


	//   ....[202]....
        /*0d88*/ 	.word	0x000083d0
        /*0d8c*/ 	.word	0x00000000
        /*0d90*/ 	.word	0x00000000
        /*0d94*/ 	.short	0x010a
        /*0d96*/ 	.byte	0xff
	.zero		1


	//   ....[203]....
        /*0d98*/ 	.word	0x00008430
        /*0d9c*/ 	.word	0x00000000
        /*0da0*/ 	.word	0x00000000
        /*0da4*/ 	.short	0x010a
        /*0da6*/ 	.byte	0xff
	.zero		1


	//   ....[204]....
        /*0da8*/ 	.word	0x00008490
        /*0dac*/ 	.word	0x00000000
        /*0db0*/ 	.word	0x00000000
        /*0db4*/ 	.short	0x010a
        /*0db6*/ 	.byte	0xff
	.zero		1


	//   ....[205]....
        /*0db8*/ 	.word	0x000084f0
        /*0dbc*/ 	.word	0x00000000
        /*0dc0*/ 	.word	0x00000000
        /*0dc4*/ 	.short	0x010a
        /*0dc6*/ 	.byte	0xff
	.zero		1


	//   ....[206]....
        /*0dc8*/ 	.word	0x00008550
        /*0dcc*/ 	.word	0x00000000
        /*0dd0*/ 	.word	0x00000000
        /*0dd4*/ 	.short	0x010a
        /*0dd6*/ 	.byte	0xff
	.zero		1


	//   ....[207]....
        /*0dd8*/ 	.word	0x000085b0
        /*0ddc*/ 	.word	0x00000000
        /*0de0*/ 	.word	0x00000000
        /*0de4*/ 	.short	0x010a
        /*0de6*/ 	.byte	0xff
	.zero		1


	//   ....[208]....
        /*0de8*/ 	.word	0x00008610
        /*0dec*/ 	.word	0x00000000
        /*0df0*/ 	.word	0x00000000
        /*0df4*/ 	.short	0x010a
        /*0df6*/ 	.byte	0xff
	.zero		1


	//   ....[209]....
        /*0df8*/ 	.word	0x00008670
        /*0dfc*/ 	.word	0x00000000
        /*0e00*/ 	.word	0x00000000
        /*0e04*/ 	.short	0x010a
        /*0e06*/ 	.byte	0xff
	.zero		1


	//   ....[210]....
        /*0e08*/ 	.word	0x000086d0
        /*0e0c*/ 	.word	0x00000000
        /*0e10*/ 	.word	0x00000000
        /*0e14*/ 	.short	0x010a
        /*0e16*/ 	.byte	0xff
	.zero		1


	//   ....[211]....
        /*0e18*/ 	.word	0x00008730
        /*0e1c*/ 	.word	0x00000000
        /*0e20*/ 	.word	0x00000000
        /*0e24*/ 	.short	0x010a
        /*0e26*/ 	.byte	0xff
	.zero		1


	//   ....[212]....
        /*0e28*/ 	.word	0x00008780
        /*0e2c*/ 	.word	0x00000002
        /*0e30*/ 	.word	0x000002c0
        /*0e34*/ 	.short	0x010a
        /*0e36*/ 	.byte	0xff
	.zero		1


	//   ....[213]....
        /*0e38*/ 	.word	0x000087e0
        /*0e3c*/ 	.word	0x00000002
        /*0e40*/ 	.word	0x00000270
        /*0e44*/ 	.short	0x010a
        /*0e46*/ 	.byte	0xff
	.zero		1


	//   ....[214]....
        /*0e48*/ 	.word	0x00008830
        /*0e4c*/ 	.word	0x00000002
        /*0e50*/ 	.word	0x00000260
        /*0e54*/ 	.short	0x010a
        /*0e56*/ 	.byte	0xff
	.zero		1


	//   ....[215]....
        /*0e58*/ 	.word	0x00008890
        /*0e5c*/ 	.word	0x00000000
        /*0e60*/ 	.word	0x00000270
        /*0e64*/ 	.short	0x010a
        /*0e66*/ 	.byte	0xff
	.zero		1


	//   ....[216]....
        /*0e68*/ 	.word	0x000088e0
        /*0e6c*/ 	.word	0x00000000
        /*0e70*/ 	.word	0x00000260
        /*0e74*/ 	.short	0x010a
        /*0e76*/ 	.byte	0xff
	.zero		1


	//   ....[217]....
        /*0e78*/ 	.word	0x00008940
        /*0e7c*/ 	.word	0x00000003
        /*0e80*/ 	.word	0x000002a0
        /*0e84*/ 	.short	0x010a
        /*0e86*/ 	.byte	0xff
	.zero		1


	//   ....[218]....
        /*0e88*/ 	.word	0x000089a0
        /*0e8c*/ 	.word	0x00000000
        /*0e90*/ 	.word	0x00000000
        /*0e94*/ 	.short	0x010a
        /*0e96*/ 	.byte	0xff
	.zero		1


	//   ....[219]....
        /*0e98*/ 	.word	0x00008a00
        /*0e9c*/ 	.word	0x00000000
        /*0ea0*/ 	.word	0x00000000
        /*0ea4*/ 	.short	0x010a
        /*0ea6*/ 	.byte	0xff
	.zero		1


	//   ....[220]....
        /*0ea8*/ 	.word	0x00008a60
        /*0eac*/ 	.word	0x00000000
        /*0eb0*/ 	.word	0x00000000
        /*0eb4*/ 	.short	0x010a
        /*0eb6*/ 	.byte	0xff
	.zero		1


	//   ....[221]....
        /*0eb8*/ 	.word	0x00008ac0
        /*0ebc*/ 	.word	0x00000000
        /*0ec0*/ 	.word	0x00000000
        /*0ec4*/ 	.short	0x010a
        /*0ec6*/ 	.byte	0xff
	.zero		1


	//   ....[222]....
        /*0ec8*/ 	.word	0x00008b20
        /*0ecc*/ 	.word	0x00000000
        /*0ed0*/ 	.word	0x00000000
        /*0ed4*/ 	.short	0x010a
        /*0ed6*/ 	.byte	0xff
	.zero		1


	//   ....[223]....
        /*0ed8*/ 	.word	0x00008b70
        /*0edc*/ 	.word	0x00000003
        /*0ee0*/ 	.word	0x00000260
        /*0ee4*/ 	.short	0x010a
        /*0ee6*/ 	.byte	0xff
	.zero		1


	//   ....[224]....
        /*0ee8*/ 	.word	0x00008bd0
        /*0eec*/ 	.word	0x00000000
        /*0ef0*/ 	.word	0x00000258
        /*0ef4*/ 	.short	0x010a
        /*0ef6*/ 	.byte	0xff
	.zero		1


	//   ....[225]....
        /*0ef8*/ 	.word	0x00008c30
        /*0efc*/ 	.word	0x00000003
        /*0f00*/ 	.word	0x00000248
        /*0f04*/ 	.short	0x010a
        /*0f06*/ 	.byte	0xff
	.zero		1


	//   ....[226]....
        /*0f08*/ 	.word	0x00008c80
        /*0f0c*/ 	.word	0x00000008
        /*0f10*/ 	.word	0x00000260
        /*0f14*/ 	.short	0x010a
        /*0f16*/ 	.byte	0xff
	.zero		1


	//   ....[227]....
        /*0f18*/ 	.word	0x00008ce0
        /*0f1c*/ 	.word	0x00000000
        /*0f20*/ 	.word	0x00000240
        /*0f24*/ 	.short	0x010a
        /*0f26*/ 	.byte	0xff
	.zero		1


	//   ....[228]....
        /*0f28*/ 	.word	0x00008d30
        /*0f2c*/ 	.word	0x00000038
        /*0f30*/ 	.word	0x00000280
        /*0f34*/ 	.short	0x010a
        /*0f36*/ 	.byte	0xff
	.zero		1


	//----- nvinfo : EIATTR_NUM_MBARRIERS
	.align		4
.L_47:
        /*0f38*/ 	.byte	0x03, 0x38
        /*0f3a*/ 	.short	0x005c


	//----- nvinfo : EIATTR_EXIT_INSTR_OFFSETS
	.align		4
        /*0f3c*/ 	.byte	0x04, 0x1c
        /*0f3e*/ 	.short	(.L_49 - .L_48)


	//   ....[0]....
.L_48:
        /*0f40*/ 	.word	0x00003e80


	//   ....[1]....
        /*0f44*/ 	.word	0x00004370


	//   ....[2]....
        /*0f48*/ 	.word	0x000043d0


	//   ....[3]....
        /*0f4c*/ 	.word	0x00005260


	//   ....[4]....
        /*0f50*/ 	.word	0x00005f40


	//   ....[5]....
        /*0f54*/ 	.word	0x00005f80


	//   ....[6]....
        /*0f58*/ 	.word	0x000078f0


	//----- nvinfo : EIATTR_MAX_THREADS
	.align		4
.L_49:
        /*0f5c*/ 	.byte	0x04, 0x05
        /*0f5e*/ 	.short	(.L_51 - .L_50)
.L_50:
        /*0f60*/ 	.word	0x00000100
        /*0f64*/ 	.word	0x00000001
        /*0f68*/ 	.word	0x00000001


	//----- nvinfo : EIATTR_CRS_STACK_SIZE
	.align		4
.L_51:
        /*0f6c*/ 	.byte	0x04, 0x1e
        /*0f6e*/ 	.short	(.L_53 - .L_52)
.L_52:
        /*0f70*/ 	.word	0x00000000


	//----- nvinfo : EIATTR_CBANK_PARAM_SIZE
	.align		4
.L_53:
        /*0f74*/ 	.byte	0x03, 0x19
        /*0f76*/ 	.short	0x0800


	//----- nvinfo : EIATTR_PARAM_CBANK
	.align		4
        /*0f78*/ 	.byte	0x04, 0x0a
        /*0f7a*/ 	.short	(.L_55 - .L_54)
	.align		4
.L_54:
        /*0f7c*/ 	.word	index@(.nv.constant0._ZN7cutlass13device_kernelINS_4gemm6kernel13GemmUniversalIN4cute5tupleIJiiiiEEENS1_10collective13CollectiveMmaINS1_35MainloopSm100TmaUmmaWarpSpecializedILi36ELi2ELi4ENS5_IJNS4_1CILi2EEENSA_ILi1EEESC_EEEEENS5_IJNSA_ILi64EEENSA_ILi32EEESF_EEEaNS5_IJlSC_lEEEaSI_NS4_8TiledMMAINS4_8MMA_AtomIJNS4_15SM100_MMA_S8_SSIaaiLi64ELi32ELNS4_4UMMA5MajorE0ELSN_0ELNSM_8SaturateE0EEEEEENS4_6LayoutINS5_IJSC_SC_SC_EEENS5_IJNSA_ILi0EEEST_ST_EEEEENS5_IJNS4_10UnderscoreESW_SW_EEEEENS4_13SM90_TMA_LOADENS4_14ComposedLayoutINS4_7SwizzleILi2ELi4ELi3EEENS4_18smem_ptr_flag_bitsILi8EEENSR_INS5_IJNSA_ILi8EEESF_EEENS5_IJSF_SC_EEEEEEEvNS4_8identityENS4_23SM90_TMA_LOAD_MULTICASTES19_vS1A_EENS_8epilogue10collective18CollectiveEpilogueINS1D_23Sm100TmaWarpSpecializedILi1ELi1ELi16ELb0ELb0EEEJSH_NS5_IJNSR_ISF_SC_EENSR_ISG_SC_EEEEEaSI_aSI_NS1D_6fusion15FusionCallbacksIS1H_NS1L_17LinearCombinationIaiaiLNS_15FloatRoundStyleE2EEESH_S1K_JEEENS4_5SM1004TMEM4LOAD26SM100_TMEM_LOAD_16dp32b16xESZ_NS10_INS11_ILi1ELi4ELi3EEES14_NSR_INS5_IJS15_SG_EEENS5_IJSG_SC_EEEEEEENS4_39AutoVectorizingCopyWithAssumedAlignmentILi128EEENS4_14SM90_TMA_STOREES1Z_S21_S21_EEEvvEEEEvNT_6ParamsE)
        /*0f80*/ 	.short	0x0380
        /*0f82*/ 	.short	0x0800


	//----- nvinfo : EIATTR_SW_WAR
	.align		4
.L_55:
        /*0f84*/ 	.byte	0x04, 0x36
        /*0f86*/ 	.short	(.L_57 - .L_56)
.L_56:
        /*0f88*/ 	.word	0x00000008
.L_57:


//--------------------- .nv.callgraph             --------------------------
	.section	.nv.callgraph,"",@"SHT_CUDA_CALLGRAPH"
	.align	4
	.sectionentsize	8
	.align		4
        /*0000*/ 	.word	0x00000000
	.align		4
        /*0004*/ 	.word	0xffffffff
	.align		4
        /*0008*/ 	.word	index@(_ZN7cutlass13device_kernelINS_4gemm6kernel13GemmUniversalIN4cute5tupleIJiiiiEEENS1_10collective13CollectiveMmaINS1_35MainloopSm100TmaUmmaWarpSpecializedILi36ELi2ELi4ENS5_IJNS4_1CILi2EEENSA_ILi1EEESC_EEEEENS5_IJNSA_ILi64EEENSA_ILi32EEESF_EEEaNS5_IJlSC_lEEEaSI_NS4_8TiledMMAINS4_8MMA_AtomIJNS4_15SM100_MMA_S8_SSIaaiLi64ELi32ELNS4_4UMMA5MajorE0ELSN_0ELNSM_8SaturateE0EEEEEENS4_6LayoutINS5_IJSC_SC_SC_EEENS5_IJNSA_ILi0EEEST_ST_EEEEENS5_IJNS4_10UnderscoreESW_SW_EEEEENS4_13SM90_TMA_LOADENS4_14ComposedLayoutINS4_7SwizzleILi2ELi4ELi3EEENS4_18smem_ptr_flag_bitsILi8EEENSR_INS5_IJNSA_ILi8EEESF_EEENS5_IJSF_SC_EEEEEEEvNS4_8identityENS4_23SM90_TMA_LOAD_MULTICASTES19_vS1A_EENS_8epilogue10collective18CollectiveEpilogueINS1D_23Sm100TmaWarpSpecializedILi1ELi1ELi16ELb0ELb0EEEJSH_NS5_IJNSR_ISF_SC_EENSR_ISG_SC_EEEEEaSI_aSI_NS1D_6fusion15FusionCallbacksIS1H_NS1L_17LinearCombinationIaiaiLNS_15FloatRoundStyleE2EEESH_S1K_JEEENS4_5SM1004TMEM4LOAD26SM100_TMEM_LOAD_16dp32b16xESZ_NS10_INS11_ILi1ELi4ELi3EEES14_NSR_INS5_IJS15_SG_EEENS5_IJSG_SC_EEEEEEENS4_39AutoVectorizingCopyWithAssumedAlignmentILi128EEENS4_14SM90_TMA_STOREES1Z_S21_S21_EEEvvEEEEvNT_6ParamsE)
	.align		4
        /*000c*/ 	.word	index@(__assertfail)
	.align		4
        /*0010*/ 	.word	0x00000000
	.align		4
        /*0014*/ 	.word	0xfffffffe
	.align		4
        /*0018*/ 	.word	0x00000000
	.align		4
        /*001c*/ 	.word	0xfffffffd
	.align		4
        /*0020*/ 	.word	0x00000000
	.align		4
        /*0024*/ 	.word	0xfffffffc


//--------------------- .nv.constant4             --------------------------
	.section	.nv.constant4,"a",@progbits
	.align	8
	.align		8
.nv.constant4:
        /*0000*/ 	.dword	__assertfail
	.align		8
        /*0008*/ 	.dword	__unnamed_1
	.align		8
        /*0010*/ 	.dword	__unnamed_2
	.align		8
        /*0018*/ 	.dword	_ZN40_INTERNAL_66a623cd_4_k_cu_d27ebaa5_345744cuda3std3__45__cpo5beginE
	.align		8
        /*0020*/ 	.dword	_ZN40_INTERNAL_66a623cd_4_k_cu_d27ebaa5_345744cuda3std3__45__cpo3endE
	.align		8
        /*0028*/ 	.dword	_ZN40_INTERNAL_66a623cd_4_k_cu_d27ebaa5_345744cuda3std3__45__cpo6cbeginE
	.align		8
        /*0030*/ 	.dword	_ZN40_INTERNAL_66a623cd_4_k_cu_d27ebaa5_345744cuda3std3__45__cpo4cendE
	.align		8
        /*0038*/ 	.dword	_ZN40_INTERNAL_66a623cd_4_k_cu_d27ebaa5_345744cuda3std3__442_GLOBAL__N__66a623cd_4_k_cu_d27ebaa5_345746ignoreE
	.align		8
        /*0040*/ 	.dword	_ZN40_INTERNAL_66a623cd_4_k_cu_d27ebaa5_345744cuda3std3__419piecewise_constructE
	.align		8
        /*0048*/ 	.dword	_ZN40_INTERNAL_66a623cd_4_k_cu_d27ebaa5_345744cuda3std3__48in_placeE
	.align		8
        /*0050*/ 	.dword	_ZN40_INTERNAL_66a623cd_4_k_cu_d27ebaa5_345744cuda3std6ranges3__45__cpo4swapE
	.align		8
        /*0058*/ 	.dword	_ZN40_INTERNAL_66a623cd_4_k_cu_d27ebaa5_345744cuda3std6ranges3__45__cpo9iter_moveE
	.align		8
        /*0060*/ 	.dword	_ZN40_INTERNAL_66a623cd_4_k_cu_d27ebaa5_345744cute7productE
	.align		8
        /*0068*/ 	.dword	_ZN40_INTERNAL_66a623cd_4_k_cu_d27ebaa5_345744cute1_E
	.align		8
        /*0070*/ 	.dword	$str$25
	.align		8
        /*0078*/ 	.dword	$str$26
	.align		8
        /*0080*/ 	.dword	$str$27
	.align		8
        /*0088*/ 	.dword	$str$28


//--------------------- .text._ZN7cutlass13device_kernelINS_4gemm6kernel13GemmUniversalIN4cute5tupleIJiiiiEEENS1_10collective13CollectiveMmaINS1_35MainloopSm100TmaUmmaWarpSpecializedILi36ELi2ELi4ENS5_IJNS4_1CILi2EEENSA_ILi1EEESC_EEEEENS5_IJNSA_ILi64EEENSA_ILi32EEESF_EEEaNS5_IJlSC_lEEEaSI_NS4_8TiledMMAINS4_8MMA_AtomIJNS4_15SM100_MMA_S8_SSIaaiLi64ELi32ELNS4_4UMMA5MajorE0ELSN_0ELNSM_8SaturateE0EEEEEENS4_6LayoutINS5_IJSC_SC_SC_EEENS5_IJNSA_ILi0EEEST_ST_EEEEENS5_IJNS4_10UnderscoreESW_SW_EEEEENS4_13SM90_TMA_LOADENS4_14ComposedLayoutINS4_7SwizzleILi2ELi4ELi3EEENS4_18smem_ptr_flag_bitsILi8EEENSR_INS5_IJNSA_ILi8EEESF_EEENS5_IJSF_SC_EEEEEEEvNS4_8identityENS4_23SM90_TMA_LOAD_MULTICASTES19_vS1A_EENS_8epilogue10collective18CollectiveEpilogueINS1D_23Sm100TmaWarpSpecializedILi1ELi1ELi16ELb0ELb0EEEJSH_NS5_IJNSR_ISF_SC_EENSR_ISG_SC_EEEEEaSI_aSI_NS1D_6fusion15FusionCallbacksIS1H_NS1L_17LinearCombinationIaiaiLNS_15FloatRoundStyleE2EEESH_S1K_JEEENS4_5SM1004TMEM4LOAD26SM100_TMEM_LOAD_16dp32b16xESZ_NS10_INS11_ILi1ELi4ELi3EEES14_NSR_INS5_IJS15_SG_EEENS5_IJSG_SC_EEEEEEENS4_39AutoVectorizingCopyWithAssumedAlignmentILi128EEENS4_14SM90_TMA_STOREES1Z_S21_S21_EEEvvEEEEvNT_6ParamsE --------------------------
	.section	.text._ZN7cutlass13device_kernelINS_4gemm6kernel13GemmUniversalIN4cute5tupleIJiiiiEEENS1_10collective13CollectiveMmaINS1_35MainloopSm100TmaUmmaWarpSpecializedILi36ELi2ELi4ENS5_IJNS4_1CILi2EEENSA_ILi1EEESC_EEEEENS5_IJNSA_ILi64EEENSA_ILi32EEESF_EEEaNS5_IJlSC_lEEEaSI_NS4_8TiledMMAINS4_8MMA_AtomIJNS4_15SM100_MMA_S8_SSIaaiLi64ELi32ELNS4_4UMMA5MajorE0ELSN_0ELNSM_8SaturateE0EEEEEENS4_6LayoutINS5_IJSC_SC_SC_EEENS5_IJNSA_ILi0EEEST_ST_EEEEENS5_IJNS4_10UnderscoreESW_SW_EEEEENS4_13SM90_TMA_LOADENS4_14ComposedLayoutINS4_7SwizzleILi2ELi4ELi3EEENS4_18smem_ptr_flag_bitsILi8EEENSR_INS5_IJNSA_ILi8EEESF_EEENS5_IJSF_SC_EEEEEEEvNS4_8identityENS4_23SM90_TMA_LOAD_MULTICASTES19_vS1A_EENS_8epilogue10collective18CollectiveEpilogueINS1D_23Sm100TmaWarpSpecializedILi1ELi1ELi16ELb0ELb0EEEJSH_NS5_IJNSR_ISF_SC_EENSR_ISG_SC_EEEEEaSI_aSI_NS1D_6fusion15FusionCallbacksIS1H_NS1L_17LinearCombinationIaiaiLNS_15FloatRoundStyleE2EEESH_S1K_JEEENS4_5SM1004TMEM4LOAD26SM100_TMEM_LOAD_16dp32b16xESZ_NS10_INS11_ILi1ELi4ELi3EEES14_NSR_INS5_IJS15_SG_EEENS5_IJSG_SC_EEEEEEENS4_39AutoVectorizingCopyWithAssumedAlignmentILi128EEENS4_14SM90_TMA_STOREES1Z_S21_S21_EEEvvEEEEvNT_6ParamsE,"ax",@progbits
	.align	128
.text._ZN7cutlass13device_kernelINS_4gemm6kernel13GemmUniversalIN4cute5tupleIJiiiiEEENS1_10collective13CollectiveMmaINS1_35MainloopSm100TmaUmmaWarpSpecializedILi36ELi2ELi4ENS5_IJNS4_1CILi2EEENSA_ILi1EEESC_EEEEENS5_IJNSA_ILi64EEENSA_ILi32EEESF_EEEaNS5_IJlSC_lEEEaSI_NS4_8TiledMMAINS4_8MMA_AtomIJNS4_15SM100_MMA_S8_SSIaaiLi64ELi32ELNS4_4UMMA5MajorE0ELSN_0ELNSM_8SaturateE0EEEEEENS4_6LayoutINS5_IJSC_SC_SC_EEENS5_IJNSA_ILi0EEEST_ST_EEEEENS5_IJNS4_10UnderscoreESW_SW_EEEEENS4_13SM90_TMA_LOADENS4_14ComposedLayoutINS4_7SwizzleILi2ELi4ELi3EEENS4_18smem_ptr_flag_bitsILi8EEENSR_INS5_IJNSA_ILi8EEESF_EEENS5_IJSF_SC_EEEEEEEvNS4_8identityENS4_23SM90_TMA_LOAD_MULTICASTES19_vS1A_EENS_8epilogue10collective18CollectiveEpilogueINS1D_23Sm100TmaWarpSpecializedILi1ELi1ELi16ELb0ELb0EEEJSH_NS5_IJNSR_ISF_SC_EENSR_ISG_SC_EEEEEaSI_aSI_NS1D_6fusion15FusionCallbacksIS1H_NS1L_17LinearCombinationIaiaiLNS_15FloatRoundStyleE2EEESH_S1K_JEEENS4_5SM1004TMEM4LOAD26SM100_TMEM_LOAD_16dp32b16xESZ_NS10_INS11_ILi1ELi4ELi3EEES14_NSR_INS5_IJS15_SG_EEENS5_IJSG_SC_EEEEEEENS4_39AutoVectorizingCopyWithAssumedAlignmentILi128EEENS4_14SM90_TMA_STOREES1Z_S21_S21_EEEvvEEEEvNT_6ParamsE:
        .type           _ZN7cutlass13device_kernelINS_4gemm6kernel13GemmUniversalIN4cute5tupleIJiiiiEEENS1_10collective13CollectiveMmaINS1_35MainloopSm100TmaUmmaWarpSpecializedILi36ELi2ELi4ENS5_IJNS4_1CILi2EEENSA_ILi1EEESC_EEEEENS5_IJNSA_ILi64EEENSA_ILi32EEESF_EEEaNS5_IJlSC_lEEEaSI_NS4_8TiledMMAINS4_8MMA_AtomIJNS4_15SM100_MMA_S8_SSIaaiLi64ELi32ELNS4_4UMMA5MajorE0ELSN_0ELNSM_8SaturateE0EEEEEENS4_6LayoutINS5_IJSC_SC_SC_EEENS5_IJNSA_ILi0EEEST_ST_EEEEENS5_IJNS4_10UnderscoreESW_SW_EEEEENS4_13SM90_TMA_LOADENS4_14ComposedLayoutINS4_7SwizzleILi2ELi4ELi3EEENS4_18smem_ptr_flag_bitsILi8EEENSR_INS5_IJNSA_ILi8EEESF_EEENS5_IJSF_SC_EEEEEEEvNS4_8identityENS4_23SM90_TMA_LOAD_MULTICASTES19_vS1A_EENS_8epilogue10collective18CollectiveEpilogueINS1D_23Sm100TmaWarpSpecializedILi1ELi1ELi16ELb0ELb0EEEJSH_NS5_IJNSR_ISF_SC_EENSR_ISG_SC_EEEEEaSI_aSI_NS1D_6fusion15FusionCallbacksIS1H_NS1L_17LinearCombinationIaiaiLNS_15FloatRoundStyleE2EEESH_S1K_JEEENS4_5SM1004TMEM4LOAD26SM100_TMEM_LOAD_16dp32b16xESZ_NS10_INS11_ILi1ELi4ELi3EEES14_NSR_INS5_IJS15_SG_EEENS5_IJSG_SC_EEEEEEENS4_39AutoVectorizingCopyWithAssumedAlignmentILi128EEENS4_14SM90_TMA_STOREES1Z_S21_S21_EEEvvEEEEvNT_6ParamsE,@function
        .size           _ZN7cutlass13device_kernelINS_4gemm6kernel13GemmUniversalIN4cute5tupleIJiiiiEEENS1_10collective13CollectiveMmaINS1_35MainloopSm100TmaUmmaWarpSpecializedILi36ELi2ELi4ENS5_IJNS4_1CILi2EEENSA_ILi1EEESC_EEEEENS5_IJNSA_ILi64EEENSA_ILi32EEESF_EEEaNS5_IJlSC_lEEEaSI_NS4_8TiledMMAINS4_8MMA_AtomIJNS4_15SM100_MMA_S8_SSIaaiLi64ELi32ELNS4_4UMMA5MajorE0ELSN_0ELNSM_8SaturateE0EEEEEENS4_6LayoutINS5_IJSC_SC_SC_EEENS5_IJNSA_ILi0EEEST_ST_EEEEENS5_IJNS4_10UnderscoreESW_SW_EEEEENS4_13SM90_TMA_LOADENS4_14ComposedLayoutINS4_7SwizzleILi2ELi4ELi3EEENS4_18smem_ptr_flag_bitsILi8EEENSR_INS5_IJNSA_ILi8EEESF_EEENS5_IJSF_SC_EEEEEEEvNS4_8identityENS4_23SM90_TMA_LOAD_MULTICASTES19_vS1A_EENS_8epilogue10collective18CollectiveEpilogueINS1D_23Sm100TmaWarpSpecializedILi1ELi1ELi16ELb0ELb0EEEJSH_NS5_IJNSR_ISF_SC_EENSR_ISG_SC_EEEEEaSI_aSI_NS1D_6fusion15FusionCallbacksIS1H_NS1L_17LinearCombinationIaiaiLNS_15FloatRoundStyleE2EEESH_S1K_JEEENS4_5SM1004TMEM4LOAD26SM100_TMEM_LOAD_16dp32b16xESZ_NS10_INS11_ILi1ELi4ELi3EEES14_NSR_INS5_IJS15_SG_EEENS5_IJSG_SC_EEEEEEENS4_39AutoVectorizingCopyWithAssumedAlignmentILi128EEENS4_14SM90_TMA_STOREES1Z_S21_S21_EEEvvEEEEvNT_6ParamsE,(.L_x_232 - _ZN7cutlass13device_kernelINS_4gemm6kernel13GemmUniversalIN4cute5tupleIJiiiiEEENS1_10collective13CollectiveMmaINS1_35MainloopSm100TmaUmmaWarpSpecializedILi36ELi2ELi4ENS5_IJNS4_1CILi2EEENSA_ILi1EEESC_EEEEENS5_IJNSA_ILi64EEENSA_ILi32EEESF_EEEaNS5_IJlSC_lEEEaSI_NS4_8TiledMMAINS4_8MMA_AtomIJNS4_15SM100_MMA_S8_SSIaaiLi64ELi32ELNS4_4UMMA5MajorE0ELSN_0ELNSM_8SaturateE0EEEEEENS4_6LayoutINS5_IJSC_SC_SC_EEENS5_IJNSA_ILi0EEEST_ST_EEEEENS5_IJNS4_10UnderscoreESW_SW_EEEEENS4_13SM90_TMA_LOADENS4_14ComposedLayoutINS4_7SwizzleILi2ELi4ELi3EEENS4_18smem_ptr_flag_bitsILi8EEENSR_INS5_IJNSA_ILi8EEESF_EEENS5_IJSF_SC_EEEEEEEvNS4_8identityENS4_23SM90_TMA_LOAD_MULTICASTES19_vS1A_EENS_8epilogue10collective18CollectiveEpilogueINS1D_23Sm100TmaWarpSpecializedILi1ELi1ELi16ELb0ELb0EEEJSH_NS5_IJNSR_ISF_SC_EENSR_ISG_SC_EEEEEaSI_aSI_NS1D_6fusion15FusionCallbacksIS1H_NS1L_17LinearCombinationIaiaiLNS_15FloatRoundStyleE2EEESH_S1K_JEEENS4_5SM1004TMEM4LOAD26SM100_TMEM_LOAD_16dp32b16xESZ_NS10_INS11_ILi1ELi4ELi3EEES14_NSR_INS5_IJS15_SG_EEENS5_IJSG_SC_EEEEEEENS4_39AutoVectorizingCopyWithAssumedAlignmentILi128EEENS4_14SM90_TMA_STOREES1Z_S21_S21_EEEvvEEEEvNT_6ParamsE)
        .other          _ZN7cutlass13device_kernelINS_4gemm6kernel13GemmUniversalIN4cute5tupleIJiiiiEEENS1_10collective13CollectiveMmaINS1_35MainloopSm100TmaUmmaWarpSpecializedILi36ELi2ELi4ENS5_IJNS4_1CILi2EEENSA_ILi1EEESC_EEEEENS5_IJNSA_ILi64EEENSA_ILi32EEESF_EEEaNS5_IJlSC_lEEEaSI_NS4_8TiledMMAINS4_8MMA_AtomIJNS4_15SM100_MMA_S8_SSIaaiLi64ELi32ELNS4_4UMMA5MajorE0ELSN_0ELNSM_8SaturateE0EEEEEENS4_6LayoutINS5_IJSC_SC_SC_EEENS5_IJNSA_ILi0EEEST_ST_EEEEENS5_IJNS4_10UnderscoreESW_SW_EEEEENS4_13SM90_TMA_LOADENS4_14ComposedLayoutINS4_7SwizzleILi2ELi4ELi3EEENS4_18smem_ptr_flag_bitsILi8EEENSR_INS5_IJNSA_ILi8EEESF_EEENS5_IJSF_SC_EEEEEEEvNS4_8identityENS4_23SM90_TMA_LOAD_MULTICASTES19_vS1A_EENS_8epilogue10collective18CollectiveEpilogueINS1D_23Sm100TmaWarpSpecializedILi1ELi1ELi16ELb0ELb0EEEJSH_NS5_IJNSR_ISF_SC_EENSR_ISG_SC_EEEEEaSI_aSI_NS1D_6fusion15FusionCallbacksIS1H_NS1L_17LinearCombinationIaiaiLNS_15FloatRoundStyleE2EEESH_S1K_JEEENS4_5SM1004TMEM4LOAD26SM100_TMEM_LOAD_16dp32b16xESZ_NS10_INS11_ILi1ELi4ELi3EEES14_NSR_INS5_IJS15_SG_EEENS5_IJSG_SC_EEEEEEENS4_39AutoVectorizingCopyWithAssumedAlignmentILi128EEENS4_14SM90_TMA_STOREES1Z_S21_S21_EEEvvEEEEvNT_6ParamsE,@"STO_CUDA_ENTRY STV_DEFAULT"
_ZN7cutlass13device_kernelINS_4gemm6kernel13GemmUniversalIN4cute5tupleIJiiiiEEENS1_10collective13CollectiveMmaINS1_35MainloopSm100TmaUmmaWarpSpecializedILi36ELi2ELi4ENS5_IJNS4_1CILi2EEENSA_ILi1EEESC_EEEEENS5_IJNSA_ILi64EEENSA_ILi32EEESF_EEEaNS5_IJlSC_lEEEaSI_NS4_8TiledMMAINS4_8MMA_AtomIJNS4_15SM100_MMA_S8_SSIaaiLi64ELi32ELNS4_4UMMA5MajorE0ELSN_0ELNSM_8SaturateE0EEEEEENS4_6LayoutINS5_IJSC_SC_SC_EEENS5_IJNSA_ILi0EEEST_ST_EEEEENS5_IJNS4_10UnderscoreESW_SW_EEEEENS4_13SM90_TMA_LOADENS4_14ComposedLayoutINS4_7SwizzleILi2ELi4ELi3EEENS4_18smem_ptr_flag_bitsILi8EEENSR_INS5_IJNSA_ILi8EEESF_EEENS5_IJSF_SC_EEEEEEEvNS4_8identityENS4_23SM90_TMA_LOAD_MULTICASTES19_vS1A_EENS_8epilogue10collective18CollectiveEpilogueINS1D_23Sm100TmaWarpSpecializedILi1ELi1ELi16ELb0ELb0EEEJSH_NS5_IJNSR_ISF_SC_EENSR_ISG_SC_EEEEEaSI_aSI_NS1D_6fusion15FusionCallbacksIS1H_NS1L_17LinearCombinationIaiaiLNS_15FloatRoundStyleE2EEESH_S1K_JEEENS4_5SM1004TMEM4LOAD26SM100_TMEM_LOAD_16dp32b16xESZ_NS10_INS11_ILi1ELi4ELi3EEES14_NSR_INS5_IJS15_SG_EEENS5_IJSG_SC_EEEEEEENS4_39AutoVectorizingCopyWithAssumedAlignmentILi128EEENS4_14SM90_TMA_STOREES1Z_S21_S21_EEEvvEEEEvNT_6ParamsE:
[----:B------:R-:W1:Y:S01]  /*0000*/  LDC R1, c[0x0][0x37c] ;  /* 0x0000df00ff017b82 */ /* 0x000e620000000800 */
[----:B------:R-:W2:Y:S01]  /*0010*/  S2R R39, SR_TID.X ;  /* 0x0000000000277919 */ /* 0x000ea20000002100 */
[----:B------:R-:W3:Y:S01]  /*0020*/  LDCU.64 UR8, c[0x0][0x890] ;  /* 0x00011200ff0877ac */ /* 0x000ee20008000a00 */
[----:B------:R-:W-:Y:S02]  /*0030*/  PRMT R49, RZ, 0x7610, R49 ;  /* 0x00007610ff317816 */ /* 0x000fe40000000031 */
[----:B------:R-:W-:Y:S01]  /*0040*/  ELECT P3, URZ, PT ;  /* 0x0000000000ff782f */ /* 0x000fe20003860000 */
[----:B---3--:R-:W-:-:S04]  /*0050*/  UISETP.NE.U32.AND UP0, UPT, UR8, URZ, UPT ;  /* 0x000000ff0800728c */ /* 0x008fc8000bf05070 */
[----:B------:R-:W-:Y:S01]  /*0060*/  UISETP.NE.AND.EX UP0, UPT, UR9, URZ, UPT, UP0 ;  /* 0x000000ff0900728c */ /* 0x000fe2000bf05300 */
[----:B--2---:R-:W-:-:S05]  /*0070*/  SHF.R.U32.HI R50, RZ, 0x5, R39 ;  /* 0x00000005ff327819 */ /* 0x004fca0000011627 */
[----:B------:R-:W2:Y:S02]  /*0080*/  SHFL.IDX PT, R0, R50, RZ, 0x1f ;  /* 0x00001fff32007589 */ /* 0x000ea400000e0000 */
[----:B--2---:R-:W-:Y:S01]  /*0090*/  R2UR UR18, R0 ;  /* 0x00000000001272ca */ /* 0x004fe200000e0000 */
[----:B-1----:R-:W-:-:S14]  /*00a0*/  BRA.U UP0, `(.L_x_0) ;  /* 0x0000000100307547 */ /* 0x002fdc000b800000 */
[----:B------:R-:W1:Y:S02]  /*00b0*/  LDCU.64 UR4, c[0x0][0x888] ;  /* 0x00011100ff0477ac */ /* 0x000e640008000a00 */
[----:B-1----:R-:W-:-:S04]  /*00c0*/  UISETP.NE.U32.AND UP0, UPT, UR4, URZ, UPT ;  /* 0x000000ff0400728c */ /* 0x002fc8000bf05070 */
[----:B------:R-:W-:-:S09]  /*00d0*/  UISETP.NE.AND.EX UP0, UPT, UR5, URZ, UPT, UP0 ;  /* 0x000000ff0500728c */ /* 0x000fd2000bf05300 */
[----:B------:R-:W-:Y:S05]  /*00e0*/  BRA.U !UP0, `(.L_x_1) ;  /* 0x0000000108147547 */ /* 0x000fea000b800000 */
[----:B------:R-:W1:Y:S01]  /*00f0*/  LDC.64 R26, c[0x0][0x888] ;  /* 0x00022200ff1a7b82 */ /* 0x000e620000000a00 */
[----:B------:R-:W1:Y:S02]  /*0100*/  LDCU.64 UR4, c[0x0][0x358] ;  /* 0x00006b00ff0477ac */ /* 0x000e640008000a00 */
[----:B-1----:R1:W5:Y:S01]  /*0110*/  LDG.E R26, desc[UR4][R26.64] ;  /* 0x000000041a1a7981 */ /* 0x002362000c1e1900 */
[----:B------:R-:W-:Y:S01]  /*0120*/  HFMA2 R49, -RZ, RZ, 0, 5.9604644775390625e-08 ;  /* 0x00000001ff317431 */ /* 0x000fe200000001ff */
[----:B------:R-:W-:Y:S05]  /*0130*/  BRA `(.L_x_0) ;  /* 0x00000000000c7947 */ /* 0x000fea0003800000 */
.L_x_1:
[----:B------:R-:W1:Y:S01]  /*0140*/  LDCU UR4, c[0x0][0x880] ;  /* 0x00011000ff0477ac */ /* 0x000e620008000800 */
[----:B------:R-:W-:Y:S01]  /*0150*/  HFMA2 R49, -RZ, RZ, 0, 5.9604644775390625e-08 ;  /* 0x00000001ff317431 */ /* 0x000fe200000001ff */
[----:B-1----:R-:W-:-:S07]  /*0160*/  MOV R26, UR4 ;  /* 0x00000004001a7c02 */ /* 0x002fce0008000f00 */
.L_x_0:
[----:B------:R-:W2:Y:S02]  /*0170*/  LDCU.64 UR4, c[0x0][0x8b0] ;  /* 0x00011600ff0477ac */ /* 0x000ea40008000a00 */
[----:B--2---:R-:W-:-:S04]  /*0180*/  UISETP.NE.U32.AND UP0, UPT, UR4, URZ, UPT ;  /* 0x000000ff0400728c */ /* 0x004fc8000bf05070 */
[----:B------:R-:W-:-:S09]  /*0190*/  UISETP.NE.AND.EX UP0, UPT, UR5, URZ, UPT, UP0 ;  /* 0x000000ff0500728c */ /* 0x000fd2000bf05300 */
[----:B------:R-:W-:Y:S05]  /*01a0*/  BRA.U UP0, `(.L_x_2) ;  /* 0x0000000100287547 */ /* 0x000fea000b800000 */
[----:B------:R-:W2:Y:S02]  /*01b0*/  LDCU.64 UR4, c[0x0][0x8a8] ;  /* 0x00011500ff0477ac */ /* 0x000ea40008000a00 */
[----:B--2---:R-:W-:-:S04]  /*01c0*/  UISETP.NE.U32.AND UP0, UPT, UR4, URZ, UPT ;  /* 0x000000ff0400728c */ /* 0x004fc8000bf05070 */
[----:B------:R-:W-:-:S09]  /*01d0*/  UISETP.NE.AND.EX UP0, UPT, UR5, URZ, UPT, UP0 ;  /* 0x000000ff0500728c */ /* 0x000fd2000bf05300 */
[----:B------:R-:W-:Y:S05]  /*01e0*/  BRA.U !UP0, `(.L_x_3) ;  /* 0x0000000108107547 */ /* 0x000fea000b800000 */
[----:B------:R-:W2:Y:S01]  /*01f0*/  LDC.64 R2, c[0x0][0x8a8] ;  /* 0x00022a00ff027b82 */ /* 0x000ea20000000a00 */
[----:B------:R-:W2:Y:S02]  /*0200*/  LDCU.64 UR4, c[0x0][0x358] ;  /* 0x00006b00ff0477ac */ /* 0x000ea40008000a00 */
[----:B--2---:R2:W5:Y:S01]  /*0210*/  LDG.E R23, desc[UR4][R2.64] ;  /* 0x0000000402177981 */ /* 0x004562000c1e1900 */
[----:B------:R-:W-:Y:S05]  /*0220*/  BRA `(.L_x_2) ;  /* 0x0000000000087947 */ /* 0x000fea0003800000 */
.L_x_3:
[----:B------:R-:W2:Y:S02]  /*0230*/  LDCU UR4, c[0x0][0x8a0] ;  /* 0x00011400ff0477ac */ /* 0x000ea40008000800 */
[----:B--2---:R-:W-:Y:S02]  /*0240*/  MOV R23, UR4 ;  /* 0x0000000400177c02 */ /* 0x004fe40008000f00 */
.L_x_2:
[----:B------:R-:W-:Y:S01]  /*0250*/  IMAD.U32 R0, RZ, RZ, UR18 ;  /* 0x00000012ff007e24 */ /* 0x000fe2000f8e00ff */
[----:B------:R-:W-:Y:S04]  /*0260*/  BSSY.RECONVERGENT B0, `(.L_x_4) ;  /* 0x000000c000007945 */ /* 0x000fe80003800200 */
[C---:B------:R-:W-:Y:S02]  /*0270*/  ISETP.NE.OR P1, PT, R0.reuse, 0x1, !P3 ;  /* 0x000000010000780c */ /* 0x040fe40005f25670 */
[----:B------:R-:W-:-:S11]  /*0280*/  ISETP.NE.OR P0, PT, R0, 0x3, !P3 ;  /* 0x000000030000780c */ /* 0x000fd60005f05670 */
[----:B------:R-:W-:Y:S05]  /*0290*/  @P1 BRA `(.L_x_5) ;  /* 0x0000000000201947 */ /* 0x000fea0003800000 */
[----:B------:R-:W3:Y:S02]  /*02a0*/  LDCU.64 UR4, c[0x0][0x348] ;  /* 0x00006900ff0477ac */ /* 0x000ee40008000a00 */
[----:B---3--:R-:W-:Y:S02]  /*02b0*/  UIADD3 UR6, UP1, UPT, UR4, 0x80, URZ ;  /* 0x0000008004067890 */ /* 0x008fe4000ff3e0ff */
[----:B------:R-:W-:Y:S02]  /*02c0*/  UIADD3 UR4, UP0, UPT, UR4, 0x180, URZ ;  /* 0x0000018004047890 */ /* 0x000fe4000ff1e0ff */
[----:B------:R-:W-:Y:S02]  /*02d0*/  UIADD3.X UR7, UPT, UPT, URZ, UR5, URZ, UP1, !UPT ;  /* 0x00000005ff077290 */ /* 0x000fe40008ffe4ff */
[----:B------:R-:W-:-:S07]  /*02e0*/  UIADD3.X UR5, UPT, UPT, URZ, UR5, URZ, UP0, !UPT ;  /* 0x00000005ff057290 */ /* 0x000fce00087fe4ff */
[----:B------:R3:W-:Y:S02]  /*02f0*/  UTMACCTL.PF [UR6] ;  /* 0x00000000060079b9 */ /* 0x0007e40008040000 */
[----:B------:R3:W-:Y:S02]  /*0300*/  UTMACCTL.PF [UR4] ;  /* 0x00000000040079b9 */ /* 0x0007e40008040000 */
[----:B---3--:R-:W-:Y:S01]  /*0310*/  NOP ;  /* 0x0000000000007918 */ /* 0x008fe20000000000 */
.L_x_5:
[----:B------:R-:W-:Y:S05]  /*0320*/  BSYNC.RECONVERGENT B0 ;  /* 0x0000000000007941 */ /* 0x000fea0003800200 */
.L_x_4:
[----:B------:R-:W-:Y:S04]  /*0330*/  BSSY.RECONVERGENT B0, `(.L_x_6) ;  /* 0x000000a000007945 */ /* 0x000fe80003800200 */
        /* <DEDUP_REMOVED lines=9> */
.L_x_7:
[----:B------:R-:W-:Y:S05]  /*03d0*/  BSYNC.RECONVERGENT B0 ;  /* 0x0000000000007941 */ /* 0x000fea0003800200 */
.L_x_6:
[----:B------:R-:W3:Y:S01]  /*03e0*/  LDCU.64 UR4, c[0x0][0x888] ;  /* 0x00011100ff0477ac */ /* 0x000ee20008000a00 */
[----:B------:R-:W-:Y:S02]  /*03f0*/  UISETP.EQ.U32.AND UP2, UPT, UR8, URZ, UPT ;  /* 0x000000ff0800728c */ /* 0x000fe4000bf42070 */
[----:B------:R-:W-:Y:S02]  /*0400*/  UPLOP3.LUT UP3, UPT, UPT, UPT, UPT, 0x80, 0x8 ;  /* 0x000000000008789c */ /* 0x000fe40003f6f070 */
[----:B---3--:R-:W-:-:S04]  /*0410*/  UISETP.NE.U32.AND UP0, UPT, UR4, URZ, UPT ;  /* 0x000000ff0400728c */ /* 0x008fc8000bf05070 */
[----:B------:R-:W-:-:S04]  /*0420*/  UISETP.NE.AND.EX UP1, UPT, UR5, URZ, UPT, UP0 ;  /* 0x000000ff0500728c */ /* 0x000fc8000bf25300 */
[----:B------:R-:W-:-:S04]  /*0430*/  UISETP.EQ.OR.EX UP4, UPT, UR9, URZ, !UP1, UP2 ;  /* 0x000000ff0900728c */ /* 0x000fc8000cf82720 */
[----:B------:R-:W-:-:S05]  /*0440*/  UP2UR UR61, UPR, URZ, 0x10 ;  /* 0x00000010ff3d7883 */ /* 0x000fca0008000000 */
[----:B------:R-:W-:Y:S07]  /*0450*/  BRA.U !UP4, `(.L_x_8) ;  /* 0x000000010c207547 */ /* 0x000fee000b800000 */
[----:B-----5:R-:W-:Y:S01]  /*0460*/  R2UR UR5, R26 ;  /* 0x000000001a0572ca */ /* 0x020fe200000e0000 */
[----:B------:R-:W-:Y:S02]  /*0470*/  UISETP.NE.U32.AND UP2, UPT, UR8, URZ, UPT ;  /* 0x000000ff0800728c */ /* 0x000fe4000bf45070 */
[----:B------:R-:W-:Y:S02]  /*0480*/  USEL UR4, URZ, 0xffffffff, UP1 ;  /* 0xffffffffff047887 */ /* 0x000fe40008800000 */
[----:B------:R-:W-:-:S08]  /*0490*/  UISETP.NE.AND.EX UP2, UPT, UR9, URZ, UPT, UP2 ;  /* 0x000000ff0900728c */ /* 0x000fd0000bf45320 */
[----:B------:R-:W-:-:S04]  /*04a0*/  UISETP.NE.AND UP0, UPT, UR5, URZ, UPT ;  /* 0x000000ff0500728c */ /* 0x000fc8000bf05270 */
[----:B------:R-:W-:-:S04]  /*04b0*/  @!UP2 USEL UR4, URZ, 0xffffffff, UP0 ;  /* 0xffffffffff04a887 */ /* 0x000fc80008000000 */
[----:B------:R-:W-:-:S04]  /*04c0*/  ULOP3.LUT UR4, UR4, 0x1, URZ, 0xc0, !UPT ;  /* 0x0000000104047892 */ /* 0x000fc8000f8ec0ff */
[----:B------:R-:W-:Y:S02]  /*04d0*/  UISETP.NE.U32.AND UP3, UPT, UR4, 0x1, UPT ;  /* 0x000000010400788c */ /* 0x000fe4000bf65070 */
.L_x_8:
[----:B--2---:R-:W2:Y:S02]  /*04e0*/  SHFL.IDX PT, R2, R50, RZ, 0x1f ;  /* 0x00001fff32027589 */ /* 0x004ea400000e0000 */
[----:B--2---:R-:W-:-:S13]  /*04f0*/  ISETP.NE.AND P0, PT, R2, RZ, PT ;  /* 0x000000ff0200720c */ /* 0x004fda0003f05270 */
[----:B------:R-:W-:Y:S05]  /*0500*/  @P0 BRA `(.L_x_9) ;  /* 0x0000000400640947 */ /* 0x000fea0003800000 */
[----:B------:R-:W-:Y:S01]  /*0510*/  ELECT P0, URZ, PT ;  /* 0x0000000000ff782f */ /* 0x000fe20003800000 */
[----:B------:R-:W-:-:S12]  /*0520*/  BSSY.RECONVERGENT B0, `(.L_x_9) ;  /* 0x0000057000007945 */ /* 0x000fd80003800200 */
[----:B------:R-:W-:Y:S05]  /*0530*/  @!P0 BRA `(.L_x_10) ;  /* 0x0000000400548947 */ /* 0x000fea0003800000 */
[----:B------:R-:W2:Y:S01]  /*0540*/  S2UR UR4, SR_CgaCtaId ;  /* 0x00000000000479c3 */ /* 0x000ea20000008800 */
[----:B------:R-:W-:Y:S01]  /*0550*/  UMOV UR5, 0x400 ;  /* 0x0000040000057882 */ /* 0x000fe20000000000 */
[----:B------:R-:W-:Y:S01]  /*0560*/  UMOV UR8, 0x1 ;  /* 0x0000000100087882 */ /* 0x000fe20000000000 */
[----:B------:R-:W-:Y:S01]  /*0570*/  UMOV UR6, 0x2 ;  /* 0x0000000200067882 */ /* 0x000fe20000000000 */
[----:B------:R-:W-:-:S04]  /*0580*/  UIADD3 UR8, UPT, UPT, -UR8, 0x100000, URZ ;  /* 0x0010000008087890 */ /* 0x000fc8000fffe1ff */
[----:B------:R-:W-:Y:S02]  /*0590*/  USHF.L.U32 UR9, UR8, 0xb, URZ ;  /* 0x0000000b08097899 */ /* 0x000fe400080006ff */
[----:B------:R-:W-:Y:S02]  /*05a0*/  USHF.L.U32 UR8, UR8, 0x1, URZ ;  /* 0x0000000108087899 */ /* 0x000fe400080006ff */
[----:B------:R-:W-:-:S04]  /*05b0*/  UIADD3 UR6, UPT, UPT, -UR6, 0x100000, URZ ;  /* 0x0010000006067890 */ /* 0x000fc8000fffe1ff */
[----:B------:R-:W-:Y:S02]  /*05c0*/  USHF.L.U32 UR7, UR6, 0xb, URZ ;  /* 0x0000000b06077899 */ /* 0x000fe400080006ff */
[----:B------:R-:W-:Y:S02]  /*05d0*/  USHF.L.U32 UR6, UR6, 0x1, URZ ;  /* 0x0000000106067899 */ /* 0x000fe400080006ff */
[----:B--2---:R-:W-:Y:S01]  /*05e0*/  ULEA UR4, UR4, UR5, 0x18 ;  /* 0x0000000504047291 */ /* 0x004fe2000f8ec0ff */
[----:B------:R-:W2:Y:S11]  /*05f0*/  FENCE.VIEW.ASYNC.S ;  /* 0x00000000000073c6 */ /* 0x000eb60000000000 */
[----:B--2---:R2:W3:Y:S01]  /*0600*/  SYNCS.EXCH.64 URZ, [UR4], UR8 ;  /* 0x0000000804ff75b2 */ /* 0x0044e20008000100 */
[----:B------:R2:W4:Y:S01]  /*0610*/  SYNCS.EXCH.64 URZ, [UR4+0x120], UR6 ;  /* 0x0001200604ff75b2 */ /* 0x0005220008000100 */
[----:B------:R2:W1:Y:S01]  /*0620*/  SYNCS.EXCH.64 URZ, [UR4+0x8], UR8 ;  /* 0x0000080804ff75b2 */ /* 0x0004620008000100 */
        /* <DEDUP_REMOVED lines=68> */
[----:B------:R2:W1:Y:S02]  /*0a70*/  SYNCS.EXCH.64 URZ, [UR4+0x238], UR6 ;  /* 0x0002380604ff75b2 */ /* 0x0004640008000100 */
[----:B--234-:R-:W-:Y:S01]  /*0a80*/  NOP ;  /* 0x0000000000007918 */ /* 0x01cfe20000000000 */
.L_x_10:
[----:B------:R-:W-:Y:S05]  /*0a90*/  BSYNC.RECONVERGENT B0 ;  /* 0x0000000000007941 */ /* 0x000fea0003800200 */
.L_x_9:
[----:B------:R-:W2:Y:S01]  /*0aa0*/  SHFL.IDX PT, R2, R50, RZ, 0x1f ;  /* 0x00001fff32027589 */ /* 0x000ea200000e0000 */
[----:B------:R-:W-:Y:S01]  /*0ab0*/  NOP ;  /* 0x0000000000007918 */ /* 0x000fe20000000000 */
[----:B--2---:R-:W-:-:S13]  /*0ac0*/  ISETP.NE.AND P0, PT, R2, 0x1, PT ;  /* 0x000000010200780c */ /* 0x004fda0003f05270 */
[----:B------:R-:W-:Y:S05]  /*0ad0*/  @P0 BRA `(.L_x_11) ;  /* 0x0000000000400947 */ /* 0x000fea0003800000 */
        /* <DEDUP_REMOVED lines=9> */
[----:B------:R-:W-:Y:S01]  /*0b70*/  USHF.L.U32 UR6, UR6, 0x1, URZ ;  /* 0x0000000106067899 */ /* 0x000fe200080006ff */
[----:B------:R-:W-:Y:S01]  /*0b80*/  ELECT P0, URZ, PT ;  /* 0x0000000000ff782f */ /* 0x000fe20003800000 */
[----:B--2---:R-:W-:Y:S01]  /*0b90*/  ULEA UR4, UR4, UR5, 0x18 ;  /* 0x0000000504047291 */ /* 0x004fe2000f8ec0ff */
[----:B------:R-:W2:Y:S11]  /*0ba0*/  FENCE.VIEW.ASYNC.S ;  /* 0x00000000000073c6 */ /* 0x000eb60000000000 */
[----:B--2---:R2:W3:Y:S01]  /*0bb0*/  SYNCS.EXCH.64 URZ, [UR4+0x240], UR8 ;  /* 0x0002400804ff75b2 */ /* 0x0044e20008000100 */
[----:B------:R2:W4:Y:S01]  /*0bc0*/  SYNCS.EXCH.64 URZ, [UR4+0x248], UR6 ;  /* 0x0002480604ff75b2 */ /* 0x0005220008000100 */
[----:B------:R-:W-:Y:S01]  /*0bd0*/  NOP ;  /* 0x0000000000007918 */ /* 0x000fe20000000000 */
.L_x_11:
[----:B------:R-:W1:Y:S01]  /*0be0*/  SHFL.IDX PT, R2, R50, RZ, 0x1f ;  /* 0x00001fff32027589 */ /* 0x000e6200000e0000 */
[----:B------:R-:W-:Y:S01]  /*0bf0*/  NOP ;  /* 0x0000000000007918 */ /* 0x000fe20000000000 */
[----:B-1----:R-:W-:-:S13]  /*0c00*/  ISETP.NE.AND P0, PT, R2, 0x3, PT ;  /* 0x000000030200780c */ /* 0x002fda0003f05270 */
[----:B------:R-:W-:Y:S05]  /*0c10*/  @P0 BRA `(.L_x_12) ;  /* 0x0000000000300947 */ /* 0x000fea0003800000 */
[----:B--2---:R-:W1:Y:S01]  /*0c20*/  S2UR UR4, SR_CgaCtaId ;  /* 0x00000000000479c3 */ /* 0x004e620000008800 */
[----:B------:R-:W-:Y:S01]  /*0c30*/  UMOV UR6, 0x400 ;  /* 0x0000040000067882 */ /* 0x000fe20000000000 */
[----:B------:R-:W-:Y:S01]  /*0c40*/  UMOV UR5, 0x20 ;  /* 0x0000002000057882 */ /* 0x000fe20000000000 */
[----:B------:R-:W-:Y:S01]  /*0c50*/  ELECT P0, URZ, PT ;  /* 0x0000000000ff782f */ /* 0x000fe20003800000 */
[----:B-1----:R-:W-:Y:S02]  /*0c60*/  ULEA UR6, UR4, UR6, 0x18 ;  /* 0x0000000604067291 */ /* 0x002fe4000f8ec0ff */
[----:B------:R-:W-:-:S04]  /*0c70*/  UIADD3 UR4, UPT, UPT, -UR5, 0x100000, URZ ;  /* 0x0010000005047890 */ /* 0x000fc8000fffe1ff */
[----:B------:R-:W-:Y:S02]  /*0c80*/  USHF.L.U32 UR5, UR4, 0xb, URZ ;  /* 0x0000000b04057899 */ /* 0x000fe400080006ff */
[----:B------:R-:W-:Y:S01]  /*0c90*/  USHF.L.U32 UR4, UR4, 0x1, URZ ;  /* 0x0000000104047899 */ /* 0x000fe200080006ff */
[----:B------:R-:W1:Y:S11]  /*0ca0*/  FENCE.VIEW.ASYNC.S ;  /* 0x00000000000073c6 */ /* 0x000e760000000000 */
[----:B-1----:R1:W2:Y:S01]  /*0cb0*/  SYNCS.EXCH.64 URZ, [UR6+0x250], UR4 ;  /* 0x0002500406ff75b2 */ /* 0x0022a20008000100 */
[----:B------:R1:W1:Y:S01]  /*0cc0*/  SYNCS.EXCH.64 URZ, [UR6+0x258], UR4 ;  /* 0x0002580406ff75b2 */ /* 0x0002620008000100 */
[----:B------:R-:W-:Y:S01]  /*0cd0*/  NOP ;  /* 0x0000000000007918 */ /* 0x000fe20000000000 */
.L_x_12:
[----:B------:R-:W3:Y:S01]  /*0ce0*/  SHFL.IDX PT, R2, R50, RZ, 0x1f ;  /* 0x00001fff32027589 */ /* 0x000ee200000e0000 */
[----:B------:R-:W-:Y:S01]  /*0cf0*/  NOP ;  /* 0x0000000000007918 */ /* 0x000fe20000000000 */
[----:B---3--:R-:W-:-:S13]  /*0d00*/  ISETP.NE.AND P0, PT, R2, 0x4, PT ;  /* 0x000000040200780c */ /* 0x008fda0003f05270 */
[----:B------:R-:W-:Y:S05]  /*0d10*/  @P0 BRA `(.L_x_13) ;  /* 0x00000000004c0947 */ /* 0x000fea0003800000 */
[----:B-12---:R-:W1:Y:S01]  /*0d20*/  S2UR UR6, SR_CgaCtaId ;  /* 0x00000000000679c3 */ /* 0x006e620000008800 */
[----:B------:R-:W-:Y:S01]  /*0d30*/  UMOV UR4, 0x1e0 ;  /* 0x000001e000047882 */ /* 0x000fe20000000000 */
[----:B------:R-:W-:Y:S01]  /*0d40*/  UMOV UR5, 0x400 ;  /* 0x0000040000057882 */ /* 0x000fe20000000000 */
[----:B------:R-:W-:Y:S01]  /*0d50*/  USEL UR4, UR4, 0x1a0, UP3 ;  /* 0x000001a004047887 */ /* 0x000fe20009800000 */
[----:B------:R-:W-:Y:S01]  /*0d60*/  UMOV UR8, 0x1 ;  /* 0x0000000100087882 */ /* 0x000fe20000000000 */
[----:B------:R-:W-:Y:S01]  /*0d70*/  ELECT P0, URZ, PT ;  /* 0x0000000000ff782f */ /* 0x000fe20003800000 */
[----:B------:R-:W-:-:S04]  /*0d80*/  UIADD3 UR8, UPT, UPT, -UR8, 0x100000, URZ ;  /* 0x0010000008087890 */ /* 0x000fc8000fffe1ff */
[----:B------:R-:W-:Y:S02]  /*0d90*/  USHF.L.U32 UR9, UR8, 0xb, URZ ;  /* 0x0000000b08097899 */ /* 0x000fe400080006ff */
[----:B------:R-:W-:Y:S02]  /*0da0*/  USHF.L.U32 UR8, UR8, 0x1, URZ ;  /* 0x0000000108087899 */ /* 0x000fe400080006ff */
[----:B-1----:R-:W-:Y:S02]  /*0db0*/  ULEA UR6, UR6, UR5, 0x18 ;  /* 0x0000000506067291 */ /* 0x002fe4000f8ec0ff */
[----:B------:R-:W-:-:S04]  /*0dc0*/  UIADD3 UR4, UPT, UPT, -UR4, 0x100000, URZ ;  /* 0x0010000004047890 */ /* 0x000fc8000fffe1ff */
[----:B------:R-:W-:Y:S02]  /*0dd0*/  USHF.L.U32 UR5, UR4, 0xb, URZ ;  /* 0x0000000b04057899 */ /* 0x000fe400080006ff */
[----:B------:R-:W-:Y:S01]  /*0de0*/  USHF.L.U32 UR4, UR4, 0x1, URZ ;  /* 0x0000000104047899 */ /* 0x000fe200080006ff */
[----:B------:R-:W1:Y:S03]  /*0df0*/  FENCE.VIEW.ASYNC.S ;  /* 0x00000000000073c6 */ /* 0x000e660000000000 */
[----:B-1----:R3:W1:Y:S08]  /*0e00*/  SYNCS.EXCH.64 URZ, [UR6+0x260], UR8 ;  /* 0x0002600806ff75b2 */ /* 0x0026700008000100 */
[----:B------:R3:W2:Y:S01]  /*0e10*/  SYNCS.EXCH.64 URZ, [UR6+0x270], UR4 ;  /* 0x0002700406ff75b2 */ /* 0x0006a20008000100 */
[----:B------:R3:W1:Y:S01]  /*0e20*/  SYNCS.EXCH.64 URZ, [UR6+0x268], UR8 ;  /* 0x0002680806ff75b2 */ /* 0x0006620008000100 */
[----:B------:R3:W1:Y:S02]  /*0e30*/  SYNCS.EXCH.64 URZ, [UR6+0x278], UR4 ;  /* 0x0002780406ff75b2 */ /* 0x0006640008000100 */
[----:B---3--:R-:W-:Y:S01]  /*0e40*/  NOP ;  /* 0x0000000000007918 */ /* 0x008fe20000000000 */
.L_x_13:
[----:B------:R-:W3:Y:S01]  /*0e50*/  SHFL.IDX PT, R2, R50, RZ, 0x1f ;  /* 0x00001fff32027589 */ /* 0x000ee200000e0000 */
[----:B------:R-:W-:Y:S01]  /*0e60*/  NOP ;  /* 0x0000000000007918 */ /* 0x000fe20000000000 */
[----:B---3--:R-:W-:-:S13]  /*0e70*/  ISETP.NE.AND P0, PT, R2, 0x5, PT ;  /* 0x000000050200780c */ /* 0x008fda0003f05270 */
[----:B------:R-:W-:Y:S05]  /*0e80*/  @P0 BRA `(.L_x_14) ;  /* 0x0000000000580947 */ /* 0x000fea0003800000 */
[----:B-12---:R-:W1:Y:S01]  /*0e90*/  S2UR UR4, SR_CgaCtaId ;  /* 0x00000000000479c3 */ /* 0x006e620000008800 */
        /* <DEDUP_REMOVED lines=10> */
[----:B-1----:R-:W-:Y:S01]  /*0f40*/  ULEA UR4, UR4, UR5, 0x18 ;  /* 0x0000000504047291 */ /* 0x002fe2000f8ec0ff */
[----:B------:R-:W1:Y:S11]  /*0f50*/  FENCE.VIEW.ASYNC.S ;  /* 0x00000000000073c6 */ /* 0x000e760000000000 */
[----:B-1----:R3:W1:Y:S01]  /*0f60*/  SYNCS.EXCH.64 URZ, [UR4+0x280], UR8 ;  /* 0x0002800804ff75b2 */ /* 0x0026620008000100 */
[----:B------:R3:W2:Y:S01]  /*0f70*/  SYNCS.EXCH.64 URZ, [UR4+0x2a0], UR6 ;  /* 0x0002a00604ff75b2 */ /* 0x0006a20008000100 */
[----:B------:R3:W1:Y:S01]  /*0f80*/  SYNCS.EXCH.64 URZ, [UR4+0x288], UR8 ;  /* 0x0002880804ff75b2 */ /* 0x0006620008000100 */
[----:B------:R3:W1:Y:S01]  /*0f90*/  SYNCS.EXCH.64 URZ, [UR4+0x2a8], UR6 ;  /* 0x0002a80604ff75b2 */ /* 0x0006620008000100 */
[----:B------:R3:W1:Y:S01]  /*0fa0*/  SYNCS.EXCH.64 URZ, [UR4+0x290], UR8 ;  /* 0x0002900804ff75b2 */ /* 0x0006620008000100 */
[----:B------:R3:W1:Y:S01]  /*0fb0*/  SYNCS.EXCH.64 URZ, [UR4+0x2b0], UR6 ;  /* 0x0002b00604ff75b2 */ /* 0x0006620008000100 */
[----:B------:R3:W1:Y:S01]  /*0fc0*/  SYNCS.EXCH.64 URZ, [UR4+0x298], UR8 ;  /* 0x0002980804ff75b2 */ /* 0x0006620008000100 */
[----:B------:R3:W1:Y:S02]  /*0fd0*/  SYNCS.EXCH.64 URZ, [UR4+0x2b8], UR6 ;  /* 0x0002b80604ff75b2 */ /* 0x0006640008000100 */
[----:B---3--:R-:W-:Y:S01]  /*0fe0*/  NOP ;  /* 0x0000000000007918 */ /* 0x008fe20000000000 */
.L_x_14:
[----:B------:R-:W3:Y:S01]  /*0ff0*/  SHFL.IDX PT, R2, R50, RZ, 0x1f ;  /* 0x00001fff32027589 */ /* 0x000ee200000e0000 */
[----:B------:R-:W1:Y:S01]  /*1000*/  S2UR UR48, SR_CgaCtaId ;  /* 0x00000000003079c3 */ /* 0x000e620000008800 */
[----:B------:R-:W-:Y:S01]  /*1010*/  NOP ;  /* 0x0000000000007918 */ /* 0x000fe20000000000 */
[----:B---3--:R-:W-:-:S13]  /*1020*/  ISETP.NE.AND P0, PT, R2, 0x3, PT ;  /* 0x000000030200780c */ /* 0x008fda0003f05270 */
[----:B-1----:R-:W-:Y:S05]  /*1030*/  @P0 BRA `(.L_x_15) ;  /* 0x0000000000340947 */ /* 0x002fea0003800000 */
[----:B--2---:R-:W-:Y:S01]  /*1040*/  UMOV UR4, 0x400 ;  /* 0x0000040000047882 */ /* 0x004fe20000000000 */
[----:B------:R-:W-:Y:S01]  /*1050*/  UMOV UR6, 0x20 ;  /* 0x0000002000067882 */ /* 0x000fe20000000000 */
[----:B------:R-:W-:Y:S02]  /*1060*/  ULEA UR4, UR48, UR4, 0x18 ;  /* 0x0000000430047291 */ /* 0x000fe4000f8ec0ff */
[----:B------:R-:W-:-:S04]  /*1070*/  UIADD3 UR6, UPT, UPT, -UR6, 0x100000, URZ ;  /* 0x0010000006067890 */ /* 0x000fc8000fffe1ff */
[----:B------:R-:W-:Y:S02]  /*1080*/  USHF.L.U32 UR7, UR6, 0xb, URZ ;  /* 0x0000000b06077899 */ /* 0x000fe400080006ff */
[----:B------:R-:W-:Y:S01]  /*1090*/  USHF.L.U32 UR6, UR6, 0x1, URZ ;  /* 0x0000000106067899 */ /* 0x000fe200080006ff */
[----:B------:R-:W-:Y:S01]  /*10a0*/  ELECT P0, URZ, PT ;  /* 0x0000000000ff782f */ /* 0x000fe20003800000 */
[----:B------:R-:W1:Y:S10]  /*10b0*/  FENCE.VIEW.ASYNC.S ;  /* 0x00000000000073c6 */ /* 0x000e740000000000 */
[----:B-1----:R1:W3:Y:S01]  /*10c0*/  SYNCS.EXCH.64 URZ, [UR4+0x2c0], UR6 ;  /* 0x0002c00604ff75b2 */ /* 0x0022e20008000100 */
[----:B------:R1:W2:Y:S01]  /*10d0*/  SYNCS.EXCH.64 URZ, [UR4+0x2d0], UR6 ;  /* 0x0002d00604ff75b2 */ /* 0x0002a20008000100 */
[----:B------:R1:W1:Y:S01]  /*10e0*/  SYNCS.EXCH.64 URZ, [UR4+0x2c8], UR6 ;  /* 0x0002c80604ff75b2 */ /* 0x0002620008000100 */
[----:B------:R1:W1:Y:S01]  /*10f0*/  SYNCS.EXCH.64 URZ, [UR4+0x2d8], UR6 ;  /* 0x0002d80604ff75b2 */ /* 0x0002620008000100 */
[----:B------:R-:W-:Y:S01]  /*1100*/  NOP ;  /* 0x0000000000007918 */ /* 0x000fe20000000000 */
.L_x_15:
[----:B-12---:R-:W1:Y:S01]  /*1110*/  LDCU UR4, c[0x0][0x36c] ;  /* 0x00006d80ff0477ac */ /* 0x006e620008000800 */
[----:B------:R-:W-:Y:S01]  /*1120*/  ISETP.NE.OR P3, PT, R0, 0x2, !P3 ;  /* 0x000000020000780c */ /* 0x000fe20005f65670 */
[----:B------:R-:W-:Y:S01]  /*1130*/  NOP ;  /* 0x0000000000007918 */ /* 0x000fe20000000000 */
[----:B------:R-:W-:Y:S01]  /*1140*/  LOP3.LUT R0, R39, 0x1f, RZ, 0xc0, !PT ;  /* 0x0000001f27007812 */ /* 0x000fe200078ec0ff */
[----:B------:R-:W-:Y:S02]  /*1150*/  UISETP.NE.AND UP4, UPT, UR18, 0x2, UPT ;  /* 0x000000021200788c */ /* 0x000fe4000bf85270 */
[----:B------:R-:W-:Y:S02]  /*1160*/  UISETP.NE.AND UP5, UPT, UR18, URZ, UPT ;  /* 0x000000ff1200728c */ /* 0x000fe4000bfa5270 */
[----:B-1----:R-:W-:-:S09]  /*1170*/  UISETP.EQ.U32.AND UP6, UPT, UR4, 0x1, UPT ;  /* 0x000000010400788c */ /* 0x002fd2000bfc2070 */
[----:B------:R-:W-:Y:S05]  /*1180*/  BRA.U !UP6, `(.L_x_16) ;  /* 0x000000010e087547 */ /* 0x000fea000b800000 */
[----:B---34-:R-:W-:Y:S01]  /*1190*/  UCGABAR_ARV ;  /* 0x00000000000079c7 */ /* 0x018fe20008000000 */
[----:B------:R-:W-:Y:S05]  /*11a0*/  BRA `(.L_x_17) ;  /* 0x0000000000047947 */ /* 0x000fea0003800000 */
.L_x_16:
[----:B---34-:R-:W-:Y:S01]  /*11b0*/  NOP ;  /* 0x0000000000007918 */ /* 0x018fe20000000000 */
.L_x_17:
[----:B------:R-:W1:Y:S01]  /*11c0*/  S2UR UR46, SR_CTAID.X ;  /* 0x00000000002e79c3 */ /* 0x000e620000002500 */
[----:B------:R-:W-:-:S05]  /*11d0*/  CS2R.32 R3, SR_CgaSize ;  /* 0x0000000000037805 */ /* 0x000fca0000008a00 */
[----:B------:R-:W-:-:S05]  /*11e0*/  IMAD R3, R3, -0xa0, RZ ;  /* 0xffffff6003037824 */ /* 0x000fca00078e02ff */
[----:B------:R-:W-:-:S14]  /*11f0*/  R2UR UR5, R3 ;  /* 0x00000000030572ca */ /* 0x000fdc00000e0000 */
[----:B------:R-:W2:Y:S01]  /*1200*/  LDCU UR5, c[0x0][UR5+0x2b0] ;  /* 0x00005600050577ac */ /* 0x000ea20008000800 */
[----:B------:R-:W-:-:S05]  /*1210*/  CS2R.32 R3, SR_CgaSize ;  /* 0x0000000000037805 */ /* 0x000fca0000008a00 */
[----:B------:R-:W-:-:S05]  /*1220*/  IMAD R3, R3, -0xa0, RZ ;  /* 0xffffff6003037824 */ /* 0x000fca00078e02ff */
[----:B------:R-:W-:-:S14]  /*1230*/  R2UR UR4, R3 ;  /* 0x00000000030472ca */ /* 0x000fdc00000e0000 */
[----:B------:R-:W3:Y:S01]  /*1240*/  LDCU UR4, c[0x0][UR4+0x2b4] ;  /* 0x00005680040477ac */ /* 0x000ee20008000800 */
[----:B------:R-:W4:Y:S01]  /*1250*/  S2UR UR45, SR_CTAID.Y ;  /* 0x00000000002d79c3 */ /* 0x000f220000002600 */
[----:B------:R-:W-:-:S05]  /*1260*/  CS2R.32 R3, SR_CgaSize ;  /* 0x0000000000037805 */ /* 0x000fca0000008a00 */
[----:B------:R-:W-:-:S05]  /*1270*/  IMAD R3, R3, -0xa0, RZ ;  /* 0xffffff6003037824 */ /* 0x000fca00078e02ff */
[----:B------:R-:W-:-:S14]  /*1280*/  R2UR UR60, R3 ;  /* 0x00000000033c72ca */ /* 0x000fdc00000e0000 */
[----:B------:R-:W3:Y:S01]  /*1290*/  LDCU UR60, c[0x0][UR60+0x2a0] ;  /* 0x000054003c3c77ac */ /* 0x000ee20008000800 */
[----:B------:R-:W-:-:S05]  /*12a0*/  CS2R.32 R3, SR_CgaSize ;  /* 0x0000000000037805 */ /* 0x000fca0000008a00 */
[----:B------:R-:W-:-:S05]  /*12b0*/  IMAD R3, R3, -0xa0, RZ ;  /* 0xffffff6003037824 */ /* 0x000fca00078e02ff */
[----:B------:R-:W-:-:S14]  /*12c0*/  R2UR UR57, R3 ;  /* 0x00000000033972ca */ /* 0x000fdc00000e0000 */
[----:B------:R-:W3:Y:S01]  /*12d0*/  LDCU UR57, c[0x0][UR57+0x2a4] ;  /* 0x00005480393977ac */ /* 0x000ee20008000800 */
[----:B------:R-:W-:Y:S01]  /*12e0*/  USHF.L.U32 UR24, UR48, 0xa, URZ ;  /* 0x0000000a30187899 */ /* 0x000fe200080006ff */
[----:B------:R-:W3:Y:S01]  /*12f0*/  LDCU UR19, c[0x0][0xb24] ;  /* 0x00016480ff1377ac */ /* 0x000ee20008000800 */
[----:B------:R-:W3:Y:S01]  /*1300*/  LDCU UR42, c[0x0][0xb24] ;  /* 0x00016480ff2a77ac */ /* 0x000ee20008000800 */
[----:B-1----:R-:W-:Y:S01]  /*1310*/  I2FP.F32.U32 R3, UR46 ;  /* 0x0000002e00037c45 */ /* 0x002fe20008201000 */
[----:B------:R-:W1:Y:S04]  /*1320*/  LDCU UR22, c[0x0][0xb30] ;  /* 0x00016600ff1677ac */ /* 0x000e680008000800 */
[----:B--2---:R-:W-:Y:S01]  /*1330*/  FMUL R3, R3, UR5 ;  /* 0x0000000503037c20 */ /* 0x004fe20008400000 */
[----:B------:R-:W-:Y:S01]  /*1340*/  ULOP3.LUT UR24, UR24, 0x400, URZ, 0xc0, !UPT ;  /* 0x0000040018187892 */ /* 0x000fe2000f8ec0ff */
[----:B----4-:R-:W-:-:S04]  /*1350*/  I2FP.F32.U32 R2, UR45 ;  /* 0x0000002d00027c45 */ /* 0x010fc80008201000 */
[----:B------:R-:W2:Y:S01]  /*1360*/  F2I.U32.TRUNC.NTZ R3, R3 ;  /* 0x0000000300037305 */ /* 0x000ea2000020f000 */
[----:B---3--:R-:W-:-:S07]  /*1370*/  FMUL R2, R2, UR4 ;  /* 0x0000000402027c20 */ /* 0x008fce0008400000 */
[----:B------:R-:W3:Y:S01]  /*1380*/  F2I.U32.TRUNC.NTZ R2, R2 ;  /* 0x0000000200027305 */ /* 0x000ee2000020f000 */
[----:B--2---:R-:W-:Y:S02]  /*1390*/  R2UR UR5, R3 ;  /* 0x00000000030572ca */ /* 0x004fe400000e0000 */
[----:B---3--:R-:W-:Y:S02]  /*13a0*/  R2UR UR4, R2 ;  /* 0x00000000020472ca */ /* 0x008fe400000e0000 */
[----:B------:R-:W-:-:S09]  /*13b0*/  PRMT R2, RZ, 0x7610, R2 ;  /* 0x00007610ff027816 */ /* 0x000fd20000000002 */
[----:B------:R-:W-:-:S04]  /*13c0*/  UIADD3 UR5, UPT, UPT, -UR5, URZ, URZ ;  /* 0x000000ff05057290 */ /* 0x000fc8000fffe1ff */
[----:B------:R-:W-:Y:S02]  /*13d0*/  UIMAD UR60, UR60, UR5, UR46 ;  /* 0x000000053c3c72a4 */ /* 0x000fe4000f8e022e */
[----:B------:R-:W-:-:S04]  /*13e0*/  UIADD3 UR4, UPT, UPT, -UR4, URZ, URZ ;  /* 0x000000ff04047290 */ /* 0x000fc8000fffe1ff */
[----:B------:R-:W-:Y:S01]  /*13f0*/  UIMAD UR57, UR57, UR4, UR45 ;  /* 0x00000004393972a4 */ /* 0x000fe2000f8e022d */
[----:B-1----:R-:W-:Y:S11]  /*1400*/  BRA.U UP5, `(.L_x_18) ;  /* 0x0000000105247547 */ /* 0x002ff6000b800000 */
[----:B------:R-:W-:-:S04]  /*1410*/  UISETP.NE.AND UP0, UPT, UR57, URZ, UPT ;  /* 0x000000ff3900728c */ /* 0x000fc8000bf05270 */
[----:B------:R-:W-:-:S04]  /*1420*/  UISETP.EQ.OR UP0, UPT, UR60, URZ, !UP0 ;  /* 0x000000ff3c00728c */ /* 0x000fc8000c702670 */
[----:B------:R-:W-:Y:S02]  /*1430*/  USEL UR5, URZ, 0x1, !UP0 ;  /* 0x00000001ff057887 */ /* 0x000fe4000c000000 */
[----:B------:R-:W-:-:S04]  /*1440*/  UISETP.NE.AND UP0, UPT, UR57, URZ, UPT ;  /* 0x000000ff3900728c */ /* 0x000fc8000bf05270 */
[----:B------:R-:W-:Y:S02]  /*1450*/  USEL UR4, URZ, 0x2, UP0 ;  /* 0x00000002ff047887 */ /* 0x000fe40008000000 */
[----:B------:R-:W-:-:S04]  /*1460*/  UISETP.NE.AND UP0, UPT, UR60, 0x1, UPT ;  /* 0x000000013c00788c */ /* 0x000fc8000bf05270 */
[----:B------:R-:W-:-:S04]  /*1470*/  USEL UR4, UR4, 0x2, UP0 ;  /* 0x0000000204047887 */ /* 0x000fc80008000000 */
[----:B------:R-:W-:-:S06]  /*1480*/  UIADD3 UR4, UPT, UPT, UR5, UR4, URZ ;  /* 0x0000000405047290 */ /* 0x000fcc000fffe0ff */
[----:B------:R-:W-:-:S07]  /*1490*/  MOV R2, UR4 ;  /* 0x0000000400027c02 */ /* 0x000fce0008000f00 */
.L_x_18:
[----:B------:R-:W1:Y:S01]  /*14a0*/  S2UR UR36, SR_CTAID.Z ;  /* 0x00000000002479c3 */ /* 0x000e620000002700 */
[----:B------:R-:W-:-:S09]  /*14b0*/  UISETP.GE.AND UP0, UPT, UR19, 0x1, UPT ;  /* 0x000000011300788c */ /* 0x000fd2000bf06270 */
[----:B------:R-:W-:Y:S05]  /*14c0*/  BRA.U !UP0, `(.L_x_19) ;  /* 0x0000000108d07547 */ /* 0x000fea000b800000 */
[----:B------:R-:W2:Y:S01]  /*14d0*/  LDCU UR20, c[0x0][0xb0c] ;  /* 0x00016180ff1477ac */ /* 0x000ea20008000800 */
[----:B------:R-:W3:Y:S01]  /*14e0*/  LDCU.128 UR12, c[0x0][0xb10] ;  /* 0x00016200ff0c77ac */ /* 0x000ee20008000c00 */
[----:B------:R-:W4:Y:S01]  /*14f0*/  LDCU UR6, c[0x0][0x370] ;  /* 0x00006e00ff0677ac */ /* 0x000f220008000800 */
[----:B------:R-:W1:Y:S01]  /*1500*/  LDCU UR7, c[0x0][0x374] ;  /* 0x00006e80ff0777ac */ /* 0x000e620008000800 */
[----:B------:R-:W1:Y:S01]  /*1510*/  LDCU UR21, c[0x0][0xb20] ;  /* 0x00016400ff1577ac */ /* 0x000e620008000800 */
[----:B--2---:R-:W-:Y:S02]  /*1520*/  UISETP.NE.AND UP0, UPT, UR20, 0x1, UPT ;  /* 0x000000011400788c */ /* 0x004fe4000bf05270 */
[----:B---3--:R-:W-:Y:S01]  /*1530*/  UIMAD.WIDE.U32 UR4, UR46, UR12, URZ ;  /* 0x0000000c2e0472a5 */ /* 0x008fe2000f8e00ff */
[----:B------:R-:W2:Y:S01]  /*1540*/  LDCU.64 UR8, c[0x0][0xb28] ;  /* 0x00016500ff0877ac */ /* 0x000ea20008000a00 */
[----:B----4-:R-:W-:Y:S02]  /*1550*/  UIMAD.WIDE.U32 UR10, UR6, UR12, URZ ;  /* 0x0000000c060a72a5 */ /* 0x010fe4000f8e00ff */
[----:B------:R-:W-:-:S02]  /*1560*/  USHF.R.U32.HI UR5, URZ, UR13, UR5 ;  /* 0x0000000dff057299 */ /* 0x000fc40008011605 */
[----:B------:R-:W-:Y:S02]  /*1570*/  UISETP.NE.AND UP2, UPT, UR19, 0x1, UPT ;  /* 0x000000011300788c */ /* 0x000fe4000bf45270 */
[----:B------:R-:W-:Y:S01]  /*1580*/  USEL UR5, UR46, UR5, !UP0 ;  /* 0x000000052e057287 */ /* 0x000fe2000c000000 */
[----:B------:R-:W-:Y:S01]  /*1590*/  UMOV UR10, UR11 ;  /* 0x0000000b000a7c82 */ /* 0x000fe20008000000 */
[----:B------:R-:W-:Y:S02]  /*15a0*/  UIMAD.WIDE.U32 UR16, UR45, UR15, URZ ;  /* 0x0000000f2d1072a5 */ /* 0x000fe4000f8e00ff */
[----:B------:R-:W-:Y:S02]  /*15b0*/  @UP0 USHF.R.U32.HI UR6, URZ, UR13, UR10 ;  /* 0x0000000dff060299 */ /* 0x000fe4000801160a */
[----:B------:R-:W-:Y:S02]  /*15c0*/  UISETP.NE.AND UP0, UPT, UR14, 0x1, UPT ;  /* 0x000000010e00788c */ /* 0x000fe4000bf05270 */
[----:B-1----:R-:W-:-:S02]  /*15d0*/  UIMAD.WIDE.U32 UR10, UR7, UR15, URZ ;  /* 0x0000000f070a72a5 */ /* 0x002fc4000f8e00ff */
[----:B--2---:R-:W-:Y:S01]  /*15e0*/  UIMAD.WIDE.U32 UR12, UR6, UR8, URZ ;  /* 0x00000008060c72a5 */ /* 0x004fe2000f8e00ff */
[----:B------:R-:W-:Y:S02]  /*15f0*/  UMOV UR4, UR17 ;  /* 0x0000001100047c82 */ /* 0x000fe40008000000 */
[----:B------:R-:W-:Y:S02]  /*1600*/  USHF.R.U32.HI UR4, URZ, UR21, UR4 ;  /* 0x00000015ff047299 */ /* 0x000fe40008011604 */
[----:B------:R-:W-:Y:S02]  /*1610*/  UMOV UR10, UR11 ;  /* 0x0000000b000a7c82 */ /* 0x000fe40008000000 */
[----:B------:R-:W-:Y:S01]  /*1620*/  UMOV UR12, UR13 ;  /* 0x0000000d000c7c82 */ /* 0x000fe20008000000 */
[----:B------:R-:W-:Y:S02]  /*1630*/  @UP0 USHF.R.U32.HI UR7, URZ, UR21, UR10 ;  /* 0x00000015ff070299 */ /* 0x000fe4000801160a */
[----:B------:R-:W-:-:S02]  /*1640*/  USEL UR4, UR45, UR4, !UP0 ;  /* 0x000000042d047287 */ /* 0x000fc4000c000000 */
[----:B------:R-:W-:Y:S02]  /*1650*/  UIMAD.WIDE.U32 UR10, UR7, UR8, URZ ;  /* 0x00000008070a72a5 */ /* 0x000fe4000f8e00ff */
[----:B------:R-:W-:Y:S02]  /*1660*/  @UP2 USHF.R.U32.HI UR6, URZ, UR9, UR12 ;  /* 0x00000009ff062299 */ /* 0x000fe4000801160c */
[----:B------:R-:W-:-:S03]  /*1670*/  UIMAD.WIDE.U32 UR12, UR4, UR8, URZ ;  /* 0x00000008040c72a5 */ /* 0x000fc6000f8e00ff */
[----:B------:R-:W-:Y:S02]  /*1680*/  UMOV UR10, UR11 ;  /* 0x0000000b000a7c82 */ /* 0x000fe40008000000 */
[----:B------:R-:W-:Y:S02]  /*1690*/  @UP2 USHF.R.U32.HI UR7, URZ, UR9, UR10 ;  /* 0x00000009ff072299 */ /* 0x000fe4000801160a */
[----:B------:R-:W-:Y:S02]  /*16a0*/  UIMAD UR10, UR6, UR19, URZ ;  /* 0x00000013060a72a4 */ /* 0x000fe4000f8e02ff */
[----:B------:R-:W-:-:S04]  /*16b0*/  UIMAD UR7, UR7, UR19, URZ ;  /* 0x00000013070772a4 */ /* 0x000fc8000f8e02ff */
[----:B------:R-:W-:-:S03]  /*16c0*/  UISETP.GE.AND UP0, UPT, UR4, UR7, UPT ;  /* 0x000000070400728c */ /* 0x000fc6000bf06270 */
[----:B------:R-:W-:Y:S01]  /*16d0*/  UMOV UR7, UR13 ;  /* 0x0000000d00077c82 */ /* 0x000fe20008000000 */
[----:B------:R-:W-:Y:S02]  /*16e0*/  UISETP.GE.OR UP0, UPT, UR5, UR10, UP0 ;  /* 0x0000000a0500728c */ /* 0x000fe40008706670 */
[----:B------:R-:W-:Y:S02]  /*16f0*/  UIMAD.WIDE.U32 UR10, UR5, UR8, URZ ;  /* 0x00000008050a72a5 */ /* 0x000fe4000f8e00ff */
[----:B------:R-:W-:Y:S02]  /*1700*/  USHF.R.U32.HI UR7, URZ, UR9, UR7 ;  /* 0x00000009ff077299 */ /* 0x000fe40008011607 */
[----:B------:R-:W-:Y:S02]  /*1710*/  UIADD3 UR10, UPT, UPT, -UR4, URZ, URZ ;  /* 0x000000ff040a7290 */ /* 0x000fe4000fffe1ff */
[----:B------:R-:W-:Y:S02]  /*1720*/  USEL UR7, UR4, UR7, !UP2 ;  /* 0x0000000704077287 */ /* 0x000fe4000d000000 */
[----:B------:R-:W-:Y:S01]  /*1730*/  UIMAD UR10, UR14, UR10, UR45 ;  /* 0x0000000a0e0a72a4 */ /* 0x000fe2000f8e022d */
[----:B------:R-:W-:Y:S01]  /*1740*/  @!UP0 UMOV UR8, UR11 ;  /* 0x0000000b00088c82 */ /* 0x000fe20008000000 */
[----:B------:R-:W-:-:S02]  /*1750*/  UIADD3 UR11, UPT, UPT, -UR5, URZ, URZ ;  /* 0x000000ff050b7290 */ /* 0x000fc4000fffe1ff */
[----:B------:R-:W-:Y:S02]  /*1760*/  @!UP0 USHF.R.U32.HI UR8, URZ, UR9, UR8 ;  /* 0x00000009ff088299 */ /* 0x000fe40008011608 */
[----:B------:R-:W-:Y:S02]  /*1770*/  UIADD3 UR9, UPT, UPT, -UR7, URZ, URZ ;  /* 0x000000ff07097290 */ /* 0x000fe4000fffe1ff */
[----:B------:R-:W-:Y:S02]  /*1780*/  @!UP0 USEL UR8, UR5, UR8, !UP2 ;  /* 0x0000000805088287 */ /* 0x000fe4000d000000 */
[----:B------:R-:W-:Y:S02]  /*1790*/  UIMAD UR9, UR19, UR9, UR4 ;  /* 0x00000009130972a4 */ /* 0x000fe4000f8e0204 */
[----:B------:R-:W-:Y:S02]  /*17a0*/  @!UP0 UIADD3 UR7, UPT, UPT, UR7, -UR8, URZ ;  /* 0x8000000807078290 */ /* 0x000fe4000fffe0ff */
[----:B------:R-:W-:-:S02]  /*17b0*/  @!UP0 UIMAD UR6, UR9, UR6, UR8 ;  /* 0x00000006090682a4 */ /* 0x000fc4000f8e0208 */
[----:B------:R-:W-:Y:S02]  /*17c0*/  @!UP0 UIMAD UR4, UR7, UR19, UR5 ;  /* 0x00000013070482a4 */ /* 0x000fe4000f8e0205 */
[----:B------:R-:W-:Y:S02]  /*17d0*/  UIMAD UR46, UR20, UR11, UR46 ;  /* 0x0000000b142e72a4 */ /* 0x000fe4000f8e022e */
[----:B------:R-:W-:Y:S01]  /*17e0*/  UIMAD UR45, UR4, UR14, UR10 ;  /* 0x0000000e042d72a4 */ /* 0x000fe2000f8e020a */
[----:B------:R-:W-:Y:S02]  /*17f0*/  @!UP0 UMOV UR5, UR6 ;  /* 0x0000000600058c82 */ /* 0x000fe40008000000 */
[----:B------:R-:W-:-:S12]  /*1800*/  UIMAD UR46, UR5, UR20, UR46 ;  /* 0x00000014052e72a4 */ /* 0x000fd8000f8e022e */
.L_x_19:
[----:B------:R-:W-:-:S09]  /*1810*/  UISETP.NE.AND UP0, UPT, UR22, 0x1, UPT ;  /* 0x000000011600788c */ /* 0x000fd2000bf05270 */
[----:B------:R-:W-:Y:S05]  /*1820*/  BRA.U UP0, `(.L_x_20) ;  /* 0x0000000100407547 */ /* 0x000fea000b800000 */
[----:B------:R-:W2:Y:S01]  /*1830*/  LDCU.128 UR8, c[0x0][0xb10] ;  /* 0x00016200ff0877ac */ /* 0x000ea20008000c00 */
[----:B------:R-:W3:Y:S01]  /*1840*/  LDCU UR12, c[0x0][0xb0c] ;  /* 0x00016180ff0c77ac */ /* 0x000ee20008000800 */
[----:B------:R-:W4:Y:S01]  /*1850*/  LDCU UR13, c[0x0][0xb20] ;  /* 0x00016400ff0d77ac */ /* 0x000f220008000800 */
[----:B--2---:R-:W-:Y:S02]  /*1860*/  UIMAD.WIDE.U32 UR4, UR46, UR8, URZ ;  /* 0x000000082e0472a5 */ /* 0x004fe4000f8e00ff */
[----:B------:R-:W-:Y:S02]  /*1870*/  UIMAD.WIDE.U32 UR6, UR45, UR11, URZ ;  /* 0x0000000b2d0672a5 */ /* 0x000fe4000f8e00ff */
[----:B---3--:R-:W-:Y:S02]  /*1880*/  UISETP.NE.AND UP0, UPT, UR12, 0x1, UPT ;  /* 0x000000010c00788c */ /* 0x008fe4000bf05270 */
[----:B------:R-:W-:-:S03]  /*1890*/  USHF.R.U32.HI UR5, URZ, UR9, UR5 ;  /* 0x00000009ff057299 */ /* 0x000fc60008011605 */
[----:B------:R-:W-:Y:S01]  /*18a0*/  UMOV UR4, UR7 ;  /* 0x0000000700047c82 */ /* 0x000fe20008000000 */
[----:B------:R-:W-:Y:S02]  /*18b0*/  USEL UR5, UR46, UR5, !UP0 ;  /* 0x000000052e057287 */ /* 0x000fe4000c000000 */
[----:B------:R-:W-:Y:S02]  /*18c0*/  UISETP.NE.AND UP0, UPT, UR10, 0x1, UPT ;  /* 0x000000010a00788c */ /* 0x000fe4000bf05270 */
[----:B----4-:R-:W-:-:S04]  /*18d0*/  USHF.R.U32.HI UR4, URZ, UR13, UR4 ;  /* 0x0000000dff047299 */ /* 0x010fc80008011604 */
[----:B------:R-:W-:-:S04]  /*18e0*/  USEL UR4, UR45, UR4, !UP0 ;  /* 0x000000042d047287 */ /* 0x000fc8000c000000 */
[----:B------:R-:W-:Y:S02]  /*18f0*/  UIADD3 UR6, UPT, UPT, UR5, -UR4, URZ ;  /* 0x8000000405067290 */ /* 0x000fe4000fffe0ff */
[----:B------:R-:W-:Y:S02]  /*1900*/  UIADD3 UR4, UPT, UPT, -UR5, UR4, URZ ;  /* 0x0000000405047290 */ /* 0x000fe4000fffe1ff */
[----:B------:R-:W-:Y:S02]  /*1910*/  UIMAD UR45, UR6, UR10, UR45 ;  /* 0x0000000a062d72a4 */ /* 0x000fe4000f8e022d */
[----:B------:R-:W-:-:S12]  /*1920*/  UIMAD UR46, UR4, UR12, UR46 ;  /* 0x0000000c042e72a4 */ /* 0x000fd8000f8e022e */
.L_x_20:
[----:B------:R-:W-:Y:S01]  /*1930*/  UISETP.NE.AND UP0, UPT, UR18, 0x2, UPT ;  /* 0x000000021200788c */ /* 0x000fe2000bf05270 */
[----:B------:R-:W-:Y:S09]  /*1940*/  BRA.U !UP6, `(.L_x_21) ;  /* 0x000000010e0c7547 */ /* 0x000ff2000b800000 */
[----:B------:R-:W-:Y:S01]  /*1950*/  UCGABAR_WAIT ;  /* 0x0000000000007dc7 */ /* 0x000fe20008000000 */
[----:B------:R-:W-:Y:S01]  /*1960*/  CCTL.IVALL ;  /* 0x00000000ff00798f */ /* 0x000fe20002000000 */
[----:B------:R-:W-:Y:S05]  /*1970*/  BRA `(.L_x_22) ;  /* 0x0000000000047947 */ /* 0x000fea0003800000 */
.L_x_21:
[----:B------:R-:W-:Y:S06]  /*1980*/  BAR.SYNC.DEFER_BLOCKING 0x0 ;  /* 0x0000000000007b1d */ /* 0x000fec0000010000 */
.L_x_22:
[----:B------:R-:W-:Y:S05]  /*1990*/  BRA.U UP0, `(.L_x_23) ;  /* 0x0000002500407547 */ /* 0x000fea000b800000 */
[----:B------:R-:W2:Y:S01]  /*19a0*/  LDCU UR6, c[0x0][0x38c] ;  /* 0x00007180ff0677ac */ /* 0x000ea20008000800 */
[----:B------:R-:W-:Y:S01]  /*19b0*/  PLOP3.LUT P1, PT, PT, PT, UP3, 0x80, 0x8 ;  /* 0x000000000008781c */ /* 0x000fe20003f2f038 */
[----:B------:R-:W-:Y:S01]  /*19c0*/  IMAD.MOV.U32 R12, RZ, RZ, 0x1 ;  /* 0x00000001ff0c7424 */ /* 0x000fe200078e00ff */
[----:B------:R-:W-:Y:S01]  /*19d0*/  ISETP.EQ.OR P2, PT, R0, RZ, P3 ;  /* 0x000000ff0000720c */ /* 0x000fe20001f42670 */
[----:B------:R-:W-:Y:S01]  /*19e0*/  UISETP.NE.AND UP1, UPT, UR18, URZ, UPT ;  /* 0x000000ff1200728c */ /* 0x000fe2000bf25270 */
[----:B------:R-:W-:Y:S01]  /*19f0*/  PLOP3.LUT P1, PT, P1, PT, PT, 0x8, 0x80 ;  /* 0x000000000080781c */ /* 0x000fe20000f2e170 */
[----:B------:R-:W-:Y:S01]  /*1a00*/  USEL UR25, URZ, 0x1, UP4 ;  /* 0x00000001ff197887 */ /* 0x000fe2000a000000 */
[----:B------:R-:W-:Y:S01]  /*1a10*/  CS2R R10, SRZ ;  /* 0x00000000000a7805 */ /* 0x000fe2000001ff00 */
[----:B------:R-:W-:Y:S01]  /*1a20*/  IMAD.MOV.U32 R9, RZ, RZ, RZ ;  /* 0x000000ffff097224 */ /* 0x000fe200078e00ff */
[----:B------:R-:W3:Y:S01]  /*1a30*/  LDCU UR39, c[0x0][0x370] ;  /* 0x00006e00ff2777ac */ /* 0x000ee20008000800 */
[----:B------:R-:W-:Y:S01]  /*1a40*/  IMAD.MOV.U32 R8, RZ, RZ, 0x1 ;  /* 0x00000001ff087424 */ /* 0x000fe200078e00ff */
[----:B------:R-:W4:Y:S01]  /*1a50*/  LDCU.64 UR28, c[0x0][0x348] ;  /* 0x00006900ff1c77ac */ /* 0x000f220008000a00 */
[----:B------:R-:W-:-:S02]  /*1a60*/  USHF.R.U32.HI UR44, URZ, 0x6, UR24 ;  /* 0x00000006ff2c7899 */ /* 0x000fc40008011618 */
[----:B--2---:R-:W-:Y:S02]  /*1a70*/  UIADD3 UR5, UPT, UPT, UR6, 0x3f, URZ ;  /* 0x0000003f06057890 */ /* 0x004fe4000fffe0ff */
[----:B------:R-:W-:Y:S02]  /*1a80*/  UIADD3 UR47, UPT, UPT, UR6, 0x7e, URZ ;  /* 0x0000007e062f7890 */ /* 0x000fe4000fffe0ff */
[----:B------:R-:W-:Y:S01]  /*1a90*/  USHF.R.S32.HI UR4, URZ, 0x1f, UR5 ;  /* 0x0000001fff047899 */ /* 0x000fe20008011405 */
[----:B------:R-:W2:Y:S03]  /*1aa0*/  LDCU UR38, c[0x0][0x374] ;  /* 0x00006e80ff2677ac */ /* 0x000ea60008000800 */
[----:B------:R-:W-:Y:S02]  /*1ab0*/  ULEA.HI UR4, UR4, UR5, URZ, 0x6 ;  /* 0x0000000504047291 */ /* 0x000fe4000f8f30ff */
[----:B------:R-:W-:-:S02]  /*1ac0*/  USEL UR25, UR25, 0x2, UP1 ;  /* 0x0000000219197887 */ /* 0x000fc40008800000 */
[----:B------:R-:W-:Y:S02]  /*1ad0*/  USHF.R.S32.HI UR41, URZ, 0x6, UR4 ;  /* 0x00000006ff297899 */ /* 0x000fe40008011404 */
[----:B------:R-:W-:Y:S02]  /*1ae0*/  UIADD3 UR4, UPT, UPT, UR6, -0x1, URZ ;  /* 0xffffffff06047890 */ /* 0x000fe4000fffe0ff */
[----:B------:R-:W-:Y:S02]  /*1af0*/  UISETP.LT.U32.AND UP0, UPT, UR41, 0x24, UPT ;  /* 0x000000242900788c */ /* 0x000fe4000bf01070 */
[----:B------:R-:W-:Y:S02]  /*1b00*/  UISETP.GE.U32.AND UP2, UPT, UR4, -0x7f, UPT ;  /* 0xffffff810400788c */ /* 0x000fe4000bf46070 */
[----:B------:R-:W-:Y:S01]  /*1b10*/  USEL UR40, UR41, 0x24, UP0 ;  /* 0x0000002429287887 */ /* 0x000fe20008000000 */
[----:B------:R-:W-:-:S03]  /*1b20*/  UMOV UR5, URZ ;  /* 0x000000ff00057c82 */ /* 0x000fc60008000000 */
[----:B------:R-:W-:Y:S02]  /*1b30*/  UIADD3 UR21, UPT, UPT, UR40, -0x1, URZ ;  /* 0xffffffff28157890 */ /* 0x000fe4000fffe0ff */
[----:B------:R-:W-:-:S03]  /*1b40*/  UIADD3 UR43, UPT, UPT, UR41, -UR40, URZ ;  /* 0x80000028292b7290 */ /* 0x000fc6000fffe0ff */
[----:B------:R-:W-:-:S04]  /*1b50*/  @UP2 UIADD3 UR21, UPT, UPT, UR40, URZ, URZ ;  /* 0x000000ff28152290 */ /* 0x000fc8000fffe0ff */
[----:B--234-:R-:W-:-:S12]  /*1b60*/  UIADD3 UR21, UPT, UPT, UR21, 0x1, URZ ;  /* 0x0000000115157890 */ /* 0x01cfd8000fffe0ff */
.L_x_43:
[----:B------:R-:W-:Y:S01]  /*1b70*/  UISETP.NE.AND UP0, UPT, UR48, URZ, UPT ;  /* 0x000000ff3000728c */ /* 0x000fe2000bf05270 */
[----:B------:R-:W2:Y:S08]  /*1b80*/  S2UR UR48, SR_CgaCtaId ;  /* 0x00000000003079c3 */ /* 0x000eb00000008800 */
[----:B-1----:R-:W-:Y:S05]  /*1b90*/  BRA.U UP0, `(.L_x_24) ;  /* 0x0000000100347547 */ /* 0x002fea000b800000 */
[----:B------:R-:W3:Y:S01]  /*1ba0*/  S2R R0, SR_CgaCtaId ;  /* 0x0000000000007919 */ /* 0x000ee20000008800 */
[----:B------:R-:W-:Y:S02]  /*1bb0*/  MOV R3, 0x400 ;  /* 0x0000040000037802 */ /* 0x000fe40000000f00 */
[----:B------:R-:W-:Y:S02]  /*1bc0*/  SHF.L.U32 R2, R8, 0x1f, RZ ;  /* 0x0000001f08027819 */ /* 0x000fe400000006ff */
[----:B---3--:R-:W-:-:S05]  /*1bd0*/  LEA R0, R0, R3, 0x18 ;  /* 0x0000000300007211 */ /* 0x008fca00078ec0ff */
[----:B------:R-:W-:-:S04]  /*1be0*/  IMAD R3, R9, 0x8, R0 ;  /* 0x0000000809037824 */ /* 0x000fc800078e0200 */
[----:B------:R-:W3:Y:S02]  /*1bf0*/  SYNCS.PHASECHK.TRANS64.TRYWAIT P0, [R3+URZ+0x2d0], R2 ;  /* 0x0002d002030075a7 */ /* 0x000ee400080011ff */
[----:B---3--:R-:W-:Y:S05]  /*1c00*/  @!P0 BRA `(.L_x_25) ;  /* 0x0000005c003c8947 */ /* 0x008fea0003800000 */
.L_x_135:
[----:B------:R-:W-:Y:S01]  /*1c10*/  VIADD R9, R9, 0x1 ;  /* 0x0000000109097836 */ /* 0x000fe20000000000 */
[----:B------:R3:W-:Y:S04]  /*1c20*/  SYNCS.ARRIVE.TRANS64.A1T0 RZ, [R3+URZ+0x2c0], RZ ;  /* 0x0002c0ff03ff79a7 */ /* 0x0007e800081000ff */
[----:B------:R-:W-:-:S04]  /*1c30*/  ISETP.NE.AND P0, PT, R9, 0x2, PT ;  /* 0x000000020900780c */ /* 0x000fc80003f05270 */
[----:B------:R-:W-:Y:S02]  /*1c40*/  SEL R9, R9, RZ, P0 ;  /* 0x000000ff09097207 */ /* 0x000fe40000000000 */
[----:B---3--:R-:W-:-:S04]  /*1c50*/  SEL R3, RZ, 0x1, P0 ;  /* 0x00000001ff037807 */ /* 0x008fc80000000000 */
[----:B------:R-:W-:-:S07]  /*1c60*/  LOP3.LUT R8, R8, R3, RZ, 0x3c, !PT ;  /* 0x0000000308087212 */ /* 0x000fce00078e3cff */
.L_x_24:
[----:B------:R-:W-:Y:S01]  /*1c70*/  UMOV UR6, 0x400 ;  /* 0x0000040000067882 */ /* 0x000fe20000000000 */
[----:B------:R-:W-:Y:S01]  /*1c80*/  SHF.L.U32 R0, R12, 0x1f, RZ ;  /* 0x0000001f0c007819 */ /* 0x000fe200000006ff */
[----:B--2---:R-:W-:Y:S02]  /*1c90*/  ULEA UR6, UR48, UR6, 0x18 ;  /* 0x0000000630067291 */ /* 0x004fe4000f8ec0ff */
[----:B------:R-:W-:Y:S02]  /*1ca0*/  UISETP.GE.U32.AND UP0, UPT, UR47, 0x7f, UPT ;  /* 0x0000007f2f00788c */ /* 0x000fe4000bf06070 */
[----:B------:R-:W-:Y:S02]  /*1cb0*/  ULEA UR4, UR5, UR6, 0x3 ;  /* 0x0000000605047291 */ /* 0x000fe4000f8e18ff */
[----:B------:R-:W-:Y:S02]  /*1cc0*/  USHF.L.U32 UR35, UR46, 0x6, URZ ;  /* 0x000000062e237899 */ /* 0x000fe400080006ff */
[----:B------:R-:W-:Y:S01]  /*1cd0*/  ULEA UR11, UR45, UR44, 0x5 ;  /* 0x0000002c2d0b7291 */ /* 0x000fe2000f8e28ff */
[----:B------:R-:W-:-:S04]  /*1ce0*/  UMOV UR13, URZ ;  /* 0x000000ff000d7c82 */ /* 0x000fc80008000000 */
[----:B------:R2:W3:Y:S01]  /*1cf0*/  SYNCS.PHASECHK.TRANS64.TRYWAIT P0, [UR4+0x120], R0 ;  /* 0x00012000ff0075a7 */ /* 0x0004e20008001104 */
[----:B------:R-:W-:Y:S06]  /*1d00*/  BRA.U !UP0, `(.L_x_26) ;  /* 0x0000000108bc7547 */ /* 0x000fec000b800000 */
[----:B------:R-:W-:Y:S01]  /*1d10*/  UMOV UR7, URZ ;  /* 0x000000ff00077c82 */ /* 0x000fe20008000000 */
[----:B------:R-:W-:-:S05]  /*1d20*/  UMOV UR4, UR5 ;  /* 0x0000000500047c82 */ /* 0x000fca0008000000 */
.L_x_32:
[----:B------:R-:W-:Y:S01]  /*1d30*/  ULEA UR33, UR4, UR6, 0x3 ;  /* 0x0000000604217291 */ /* 0x000fe2000f8e18ff */
[----:B---3--:R-:W-:Y:S01]  /*1d40*/  @!P3 MOV R2, 0x1800 ;  /* 0x000018000002b802 */ /* 0x008fe20000000f00 */
[----:B-1-34-:R-:W-:Y:S10]  /*1d50*/  @P0 BRA `(.L_x_27) ;  /* 0x00000000000c0947 */ /* 0x01aff40003800000 */
[----:B------:R-:W-:-:S04]  /*1d60*/  SHF.L.U32 R3, R12, 0x1f, RZ ;  /* 0x0000001f0c037819 */ /* 0x000fc800000006ff */
[----:B------:R-:W3:Y:S02]  /*1d70*/  SYNCS.PHASECHK.TRANS64.TRYWAIT P0, [UR33+0x120], R3 ;  /* 0x00012003ff0075a7 */ /* 0x000ee40008001121 */
[----:B---3--:R-:W-:Y:S05]  /*1d80*/  @!P0 BRA `(.L_x_28) ;  /* 0x0000005800f08947 */ /* 0x008fea0003800000 */
.L_x_27:
[----:B------:R3:W-:Y:S01]  /*1d90*/  @!P3 SYNCS.ARRIVE.TRANS64 RZ, [UR33], R2 ;  /* 0x00000002ffffb9a7 */ /* 0x0007e20008000021 */
[----:B------:R-:W-:-:S04]  /*1da0*/  ULOP3.LUT UR5, UR25, 0x2, URZ, 0xfc, !UPT ;  /* 0x0000000219057892 */ /* 0x000fc8000f8efcff */
[----:B------:R-:W-:-:S09]  /*1db0*/  UISETP.NE.AND UP0, UPT, UR5, 0x2, UPT ;  /* 0x000000020500788c */ /* 0x000fd2000bf05270 */
[----:B------:R-:W-:Y:S05]  /*1dc0*/  BRA.U UP0, `(.L_x_29) ;  /* 0x0000000100047547 */ /* 0x000fea000b800000 */
[----:B-1----:R-:W-:Y:S05]  /*1dd0*/  BPT.TRAP 0x1 ;  /* 0x000000040000795c */ /* 0x002fea0000300000 */
.L_x_29:
[----:B------:R-:W-:Y:S04]  /*1de0*/  BSSY.RECONVERGENT B0, `(.L_x_30) ;  /* 0x0000003000007945 */ /* 0x000fe80003800200 */
[----:B------:R-:W-:Y:S05]  /*1df0*/  @P2 BRA `(.L_x_31) ;  /* 0x0000000000042947 */ /* 0x000fea0003800000 */
[----:B-1----:R-:W-:Y:S05]  /*1e00*/  BPT.TRAP 0x1 ;  /* 0x000000040000795c */ /* 0x002fea0000300000 */
.L_x_31:
[----:B-1----:R-:W-:Y:S05]  /*1e10*/  BSYNC.RECONVERGENT B0 ;  /* 0x0000000000007941 */ /* 0x002fea0003800200 */
.L_x_30:
[----:B------:R-:W-:Y:S02]  /*1e20*/  UIADD3 UR5, UPT, UPT, UR4, 0x1, URZ ;  /* 0x0000000104057890 */ /* 0x000fe4000fffe0ff */
[----:B------:R-:W-:Y:S02]  /*1e30*/  USHF.L.U32 UR34, UR7, 0x6, URZ ;  /* 0x0000000607227899 */ /* 0x000fe400080006ff */
[----:B------:R-:W-:Y:S02]  /*1e40*/  UISETP.NE.AND UP0, UPT, UR5, 0x24, UPT ;  /* 0x000000240500788c */ /* 0x000fe4000bf05270 */
[----:B------:R-:W-:Y:S02]  /*1e50*/  UIADD3 UR7, UPT, UPT, UR7, 0x1, URZ ;  /* 0x0000000107077890 */ /* 0x000fe4000fffe0ff */
[----:B------:R-:W-:Y:S02]  /*1e60*/  USEL UR9, URZ, 0x1, UP0 ;  /* 0x00000001ff097887 */ /* 0x000fe40008000000 */
[----:B------:R-:W-:-:S02]  /*1e70*/  USEL UR5, UR5, URZ, UP0 ;  /* 0x000000ff05057287 */ /* 0x000fc40008000000 */
[----:B------:R-:W-:Y:S02]  /*1e80*/  UIADD3 UR14, UP0, UPT, UR28, 0x180, URZ ;  /* 0x000001801c0e7890 */ /* 0x000fe4000ff1e0ff */
[----:B------:R-:W-:Y:S01]  /*1e90*/  ULEA UR8, UR5, UR6, 0x3 ;  /* 0x0000000605087291 */ /* 0x000fe2000f8e18ff */
[----:B------:R-:W-:Y:S01]  /*1ea0*/  LOP3.LUT R12, R12, UR9, RZ, 0x3c, !PT ;  /* 0x000000090c0c7c12 */ /* 0x000fe2000f8e3cff */
[----:B------:R-:W-:Y:S02]  /*1eb0*/  ULEA UR32, UR4, UR6, 0xc ;  /* 0x0000000604207291 */ /* 0x000fe4000f8e60ff */
[----:B------:R-:W-:Y:S01]  /*1ec0*/  UIADD3 UR16, UP1, UPT, UR28, 0x80, URZ ;  /* 0x000000801c107890 */ /* 0x000fe2000ff3e0ff */
[----:B--2---:R-:W-:Y:S01]  /*1ed0*/  SHF.L.U32 R0, R12, 0x1f, RZ ;  /* 0x0000001f0c007819 */ /* 0x004fe200000006ff */
[----:B------:R-:W-:Y:S02]  /*1ee0*/  UIADD3.X UR15, UPT, UPT, URZ, UR29, URZ, UP0, !UPT ;  /* 0x0000001dff0f7290 */ /* 0x000fe400087fe4ff */
[----:B------:R-:W-:Y:S01]  /*1ef0*/  UISETP.NE.AND UP0, UPT, UR7, UR21, UPT ;  /* 0x000000150700728c */ /* 0x000fe2000bf05270 */
[----:B------:R4:W1:Y:S01]  /*1f00*/  SYNCS.PHASECHK.TRANS64.TRYWAIT P0, [UR8+0x120], R0 ;  /* 0x00012000ff0075a7 */ /* 0x0008620008001108 */
[----:B------:R-:W-:-:S02]  /*1f10*/  ULEA UR8, UR4, UR24, 0xb ;  /* 0x0000001804087291 */ /* 0x000fc4000f8e58ff */
[----:B------:R-:W-:Y:S02]  /*1f20*/  UIADD3.X UR17, UPT, UPT, URZ, UR29, URZ, UP1, !UPT ;  /* 0x0000001dff117290 */ /* 0x000fe40008ffe4ff */
[----:B------:R-:W-:Y:S02]  /*1f30*/  UIADD3 UR32, UPT, UPT, UR32, 0x1500, URZ ;  /* 0x0000150020207890 */ /* 0x000fe4000fffe0ff */
[----:B------:R-:W-:Y:S01]  /*1f40*/  UIADD3 UR8, UPT, UPT, UR6, 0x25500, UR8 ;  /* 0x0002550006087890 */ /* 0x000fe2000fffe008 */
[----:B------:R-:W-:Y:S01]  /*1f50*/  UMOV UR18, 0x0 ;  /* 0x0000000000127882 */ /* 0x000fe20000000000 */
[----:B------:R-:W-:Y:S01]  /*1f60*/  UMOV UR19, 0x10000000 ;  /* 0x1000000000137882 */ /* 0x000fe20000000000 */
[----:B------:R-:W-:Y:S01]  /*1f70*/  UMOV UR4, 0x30000 ;  /* 0x0003000000047882 */ /* 0x000fe20000000000 */
[----:B------:R-:W-:Y:S01]  /*1f80*/  UMOV UR12, UR36 ;  /* 0x00000024000c7c82 */ /* 0x000fe20008000000 */
[----:B------:R-:W-:Y:S01]  /*1f90*/  UMOV UR9, UR33 ;  /* 0x0000002100097c82 */ /* 0x000fe20008000000 */
[----:B------:R-:W-:Y:S01]  /*1fa0*/  UMOV UR10, UR34 ;  /* 0x00000022000a7c82 */ /* 0x000fe20008000000 */
[----:B------:R-:W-:Y:S01]  /*1fb0*/  UTMALDG.3D [UR32], [UR16], desc[UR18] ;  /* 0x00001220100075b4 */ /* 0x000fe20008011000 */
[----:B------:R-:W-:Y:S01]  /*1fc0*/  UMOV UR13, UR21 ;  /* 0x00000015000d7c82 */ /* 0x000fe20008000000 */
[----:B------:R2:W-:Y:S02]  /*1fd0*/  UTMALDG.3D.MULTICAST [UR8], [UR14], UR4, desc[UR18] ;  /* 0x000012080e0073b4 */ /* 0x0005e40008011804 */
[----:B--2---:R-:W-:Y:S01]  /*1fe0*/  UMOV UR4, UR5 ;  /* 0x0000000500047c82 */ /* 0x004fe20008000000 */
[----:B------:R-:W-:Y:S05]  /*1ff0*/  BRA.U UP0, `(.L_x_32) ;  /* 0xfffffffd004c7547 */ /* 0x000fea000b83ffff */
.L_x_26:
[----:B------:R-:W-:Y:S01]  /*2000*/  ULEA UR4, UR5, UR6, 0x3 ;  /* 0x0000000605047291 */ /* 0x000fe2000f8e18ff */
[----:B--2-4-:R-:W-:Y:S01]  /*2010*/  SHF.L.U32 R0, R12, 0x1f, RZ ;  /* 0x0000001f0c007819 */ /* 0x014fe200000006ff */
[----:B------:R-:W-:Y:S01]  /*2020*/  @!P1 SYNCS.ARRIVE.TRANS64.A1T0 RZ, [UR6+0x258], RZ ;  /* 0x000258ffffff99a7 */ /* 0x000fe20008100006 */
[----:B------:R-:W-:-:S06]  /*2030*/  UISETP.GT.AND UP0, UPT, UR41, UR40, UPT ;  /* 0x000000282900728c */ /* 0x000fcc000bf04270 */
[----:B-1-3--:R1:W2:Y:S03]  /*2040*/  SYNCS.PHASECHK.TRANS64.TRYWAIT P0, [UR4+0x120], R0 ;  /* 0x00012000ff0075a7 */ /* 0x00a2a60008001104 */
[----:B------:R-:W-:Y:S05]  /*2050*/  BRA.U !UP0, `(.L_x_33) ;  /* 0x0000000108c07547 */ /* 0x000fea000b800000 */
[----:B------:R-:W-:Y:S01]  /*2060*/  UIADD3 UR26, UPT, UPT, UR43, UR13, URZ ;  /* 0x0000000d2b1a7290 */ /* 0x000fe2000fffe0ff */
[----:B------:R-:W-:-:S11]  /*2070*/  UMOV UR4, UR5 ;  /* 0x0000000500047c82 */ /* 0x000fd60008000000 */
.L_x_39:
[----:B------:R-:W-:Y:S01]  /*2080*/  ULEA UR17, UR4, UR6, 0x3 ;  /* 0x0000000604117291 */ /* 0x000fe2000f8e18ff */
[----:B--2---:R-:W-:Y:S01]  /*2090*/  @!P3 MOV R2, 0x1800 ;  /* 0x000018000002b802 */ /* 0x004fe20000000f00 */
[----:B--234-:R-:W-:Y:S10]  /*20a0*/  @P0 BRA `(.L_x_34) ;  /* 0x00000000000c0947 */ /* 0x01cff40003800000 */
[----:B------:R-:W-:-:S04]  /*20b0*/  SHF.L.U32 R3, R12, 0x1f, RZ ;  /* 0x0000001f0c037819 */ /* 0x000fc800000006ff */
[----:B------:R-:W2:Y:S02]  /*20c0*/  SYNCS.PHASECHK.TRANS64.TRYWAIT P0, [UR17+0x120], R3 ;  /* 0x00012003ff0075a7 */ /* 0x000ea40008001111 */
[----:B--2---:R-:W-:Y:S05]  /*20d0*/  @!P0 BRA `(.L_x_35) ;  /* 0x0000005800348947 */ /* 0x004fea0003800000 */
.L_x_34:
[----:B------:R2:W-:Y:S01]  /*20e0*/  @!P3 SYNCS.ARRIVE.TRANS64 RZ, [UR17], R2 ;  /* 0x00000002ffffb9a7 */ /* 0x0005e20008000011 */
[----:B------:R-:W-:-:S04]  /*20f0*/  ULOP3.LUT UR5, UR25, 0x2, URZ, 0xfc, !UPT ;  /* 0x0000000219057892 */ /* 0x000fc8000f8efcff */
[----:B------:R-:W-:-:S09]  /*2100*/  UISETP.NE.AND UP0, UPT, UR5, 0x2, UPT ;  /* 0x000000020500788c */ /* 0x000fd2000bf05270 */
[----:B------:R-:W-:Y:S05]  /*2110*/  BRA.U UP0, `(.L_x_36) ;  /* 0x0000000100047547 */ /* 0x000fea000b800000 */
[----:B------:R-:W-:Y:S05]  /*2120*/  BPT.TRAP 0x1 ;  /* 0x000000040000795c */ /* 0x000fea0000300000 */
.L_x_36:
[----:B------:R-:W-:Y:S04]  /*2130*/  BSSY.RECONVERGENT B0, `(.L_x_37) ;  /* 0x0000003000007945 */ /* 0x000fe80003800200 */
[----:B------:R-:W-:Y:S05]  /*2140*/  @P2 BRA `(.L_x_38) ;  /* 0x0000000000042947 */ /* 0x000fea0003800000 */
[----:B------:R-:W-:Y:S05]  /*2150*/  BPT.TRAP 0x1 ;  /* 0x000000040000795c */ /* 0x000fea0000300000 */
.L_x_38:
[----:B------:R-:W-:Y:S05]  /*2160*/  BSYNC.RECONVERGENT B0 ;  /* 0x0000000000007941 */ /* 0x000fea0003800200 */
.L_x_37:
[----:B------:R-:W-:Y:S02]  /*2170*/  UIADD3 UR5, UPT, UPT, UR4, 0x1, URZ ;  /* 0x0000000104057890 */ /* 0x000fe4000fffe0ff */
[----:B------:R-:W-:Y:S02]  /*2180*/  USHF.L.U32 UR18, UR13, 0x6, URZ ;  /* 0x000000060d127899 */ /* 0x000fe400080006ff */
[----:B------:R-:W-:Y:S02]  /*2190*/  UISETP.NE.AND UP0, UPT, UR5, 0x24, UPT ;  /* 0x000000240500788c */ /* 0x000fe4000bf05270 */
[----:B------:R-:W-:Y:S02]  /*21a0*/  UIADD3 UR13, UPT, UPT, UR13, 0x1, URZ ;  /* 0x000000010d0d7890 */ /* 0x000fe4000fffe0ff */
[----:B------:R-:W-:Y:S02]  /*21b0*/  USEL UR8, URZ, 0x1, UP0 ;  /* 0x00000001ff087887 */ /* 0x000fe40008000000 */
[----:B------:R-:W-:-:S02]  /*21c0*/  USEL UR5, UR5, URZ, UP0 ;  /* 0x000000ff05057287 */ /* 0x000fc40008000000 */
[----:B------:R-:W-:Y:S02]  /*21d0*/  UIADD3 UR14, UP0, UPT, UR28, 0x180, URZ ;  /* 0x000001801c0e7890 */ /* 0x000fe4000ff1e0ff */
[----:B------:R-:W-:Y:S01]  /*21e0*/  LOP3.LUT R12, R12, UR8, RZ, 0x3c, !PT ;  /* 0x000000080c0c7c12 */ /* 0x000fe2000f8e3cff */
[----:B------:R-:W-:Y:S02]  /*21f0*/  ULEA UR16, UR4, UR6, 0xc ;  /* 0x0000000604107291 */ /* 0x000fe4000f8e60ff */
[----:B------:R-:W-:Y:S01]  /*2200*/  UIADD3 UR22, UP1, UPT, UR28, 0x80, URZ ;  /* 0x000000801c167890 */ /* 0x000fe2000ff3e0ff */
[----:B-1----:R-:W-:Y:S01]  /*2210*/  SHF.L.U32 R0, R12, 0x1f, RZ ;  /* 0x0000001f0c007819 */ /* 0x002fe200000006ff */
[----:B------:R-:W-:Y:S02]  /*2220*/  UIADD3.X UR15, UPT, UPT, URZ, UR29, URZ, UP0, !UPT ;  /* 0x0000001dff0f7290 */ /* 0x000fe400087fe4ff */
[----:B------:R-:W-:Y:S02]  /*2230*/  ULEA UR8, UR4, UR24, 0xb ;  /* 0x0000001804087291 */ /* 0x000fe4000f8e58ff */
[----:B------:R-:W-:-:S02]  /*2240*/  UISETP.NE.AND UP0, UPT, UR13, UR26, UPT ;  /* 0x0000001a0d00728c */ /* 0x000fc4000bf05270 */
[----:B------:R-:W-:Y:S02]  /*2250*/  ULEA UR7, UR5, UR6, 0x3 ;  /* 0x0000000605077291 */ /* 0x000fe4000f8e18ff */
[----:B------:R-:W-:Y:S02]  /*2260*/  UIADD3 UR16, UPT, UPT, UR16, 0x1500, URZ ;  /* 0x0000150010107890 */ /* 0x000fe4000fffe0ff */
[----:B------:R-:W-:Y:S02]  /*2270*/  UIADD3.X UR23, UPT, UPT, URZ, UR29, URZ, UP1, !UPT ;  /* 0x0000001dff177290 */ /* 0x000fe40008ffe4ff */
[----:B------:R-:W-:Y:S01]  /*2280*/  UIADD3 UR8, UPT, UPT, UR6, 0x25500, UR8 ;  /* 0x0002550006087890 */ /* 0x000fe2000fffe008 */
[----:B------:R-:W-:Y:S01]  /*2290*/  UMOV UR30, 0x0 ;  /* 0x00000000001e7882 */ /* 0x000fe20000000000 */
[----:B------:R-:W-:Y:S01]  /*22a0*/  UMOV UR31, 0x10000000 ;  /* 0x10000000001f7882 */ /* 0x000fe20000000000 */
[----:B------:R-:W-:Y:S01]  /*22b0*/  UMOV UR19, UR35 ;  /* 0x0000002300137c82 */ /* 0x000fe20008000000 */
[----:B------:R-:W-:Y:S01]  /*22c0*/  UMOV UR20, UR36 ;  /* 0x0000002400147c82 */ /* 0x000fe20008000000 */
[----:B------:R3:W4:Y:S01]  /*22d0*/  SYNCS.PHASECHK.TRANS64.TRYWAIT P0, [UR7+0x120], R0 ;  /* 0x00012000ff0075a7 */ /* 0x0007220008001107 */
[----:B------:R-:W-:Y:S01]  /*22e0*/  UMOV UR4, 0x30000 ;  /* 0x0003000000047882 */ /* 0x000fe20000000000 */
[----:B------:R-:W-:Y:S01]  /*22f0*/  UMOV UR12, UR36 ;  /* 0x00000024000c7c82 */ /* 0x000fe20008000000 */
[----:B------:R-:W-:Y:S01]  /*2300*/  UMOV UR9, UR17 ;  /* 0x0000001100097c82 */ /* 0x000fe20008000000 */
[----:B------:R-:W-:Y:S01]  /*2310*/  UMOV UR10, UR18 ;  /* 0x00000012000a7c82 */ /* 0x000fe20008000000 */
[----:B------:R-:W-:Y:S01]  /*2320*/  UTMALDG.3D [UR16], [UR22], desc[UR30] ;  /* 0x00001e10160075b4 */ /* 0x000fe20008011000 */
[----:B------:R1:W-:Y:S02]  /*2330*/  UTMALDG.3D.MULTICAST [UR8], [UR14], UR4, desc[UR30] ;  /* 0x00001e080e0073b4 */ /* 0x0003e40008011804 */
[----:B-1----:R-:W-:Y:S01]  /*2340*/  UMOV UR4, UR5 ;  /* 0x0000000500047c82 */ /* 0x002fe20008000000 */
[----:B------:R-:W-:Y:S05]  /*2350*/  BRA.U UP0, `(.L_x_39) ;  /* 0xfffffffd00487547 */ /* 0x000fea000b83ffff */
.L_x_33:
[C---:B------:R-:W-:Y:S01]  /*2360*/  LEA R3, R11.reuse, UR6, 0x3 ;  /* 0x000000060b037c11 */ /* 0x040fe2000f8e18ff */
[----:B------:R-:W-:Y:S01]  /*2370*/  NOP ;  /* 0x0000000000007918 */ /* 0x000fe20000000000 */
[----:B-1-3--:R-:W-:Y:S02]  /*2380*/  SHF.L.U32 R0, R10, 0x1f, RZ ;  /* 0x0000001f0a007819 */ /* 0x00afe400000006ff */
[----:B------:R-:W-:Y:S02]  /*2390*/  LEA R5, R11, UR6, 0x4 ;  /* 0x000000060b057c11 */ /* 0x000fe4000f8e20ff */
[----:B--2-4-:R-:W1:Y:S02]  /*23a0*/  SYNCS.PHASECHK.TRANS64.TRYWAIT P0, [R3+URZ+0x260], R0 ;  /* 0x00026000030075a7 */ /* 0x014e6400080011ff */
[----:B-1----:R-:W-:Y:S05]  /*23b0*/  @!P0 BRA `(.L_x_40) ;  /* 0x0000005400948947 */ /* 0x002fea0003800000 */
.L_x_138:
[----:B------:R-:W2:Y:S01]  /*23c0*/  LDS.128 R4, [R5+0x2f0] ;  /* 0x0002f00005047984 */ /* 0x000ea20000000c00 */
[----:B------:R-:W-:Y:S01]  /*23d0*/  UISETP.GE.AND UP0, UPT, UR42, 0x1, UPT ;  /* 0x000000012a00788c */ /* 0x000fe2000bf06270 */
[----:B------:R-:W-:Y:S01]  /*23e0*/  @!PT LDS RZ, [RZ] ;  /* 0x00000000fffff984 */ /* 0x000fe20000000800 */
[----:B------:R-:W-:Y:S01]  /*23f0*/  @!PT LDS RZ, [RZ] ;  /* 0x00000000fffff984 */ /* 0x000fe20000000800 */
[----:B------:R-:W-:Y:S01]  /*2400*/  @!PT LDS RZ, [RZ] ;  /* 0x00000000fffff984 */ /* 0x000fe20000000800 */
[----:B------:R-:W-:Y:S01]  /*2410*/  @!PT LDS RZ, [RZ] ;  /* 0x00000000fffff984 */ /* 0x000fe20000000800 */
[----:B------:R3:W-:Y:S06]  /*2420*/  MEMBAR.ALL.CTA ;  /* 0x0000000000007992 */ /* 0x0007ec0000008000 */
[----:B---3--:R-:W3:Y:S01]  /*2430*/  FENCE.VIEW.ASYNC.S ;  /* 0x00000000000073c6 */ /* 0x008ee20000000000 */
[----:B--2---:R-:W-:-:S13]  /*2440*/  LOP3.LUT P0, RZ, R6, 0x1, RZ, 0xc0, !PT ;  /* 0x0000000106ff7812 */ /* 0x004fda000780c0ff */
[----:B---3--:R-:W-:Y:S01]  /*2450*/  VOTEU.ANY UP1, P0 ;  /* 0x0000000000ff7886 */ /* 0x008fe20000020100 */
[----:B------:R-:W-:-:S13]  /*2460*/  PLOP3.LUT P0, PT, PT, PT, UP1, 0x80, 0x8 ;  /* 0x000000000008781c */ /* 0x000fda0003f0f018 */
[----:B-1----:R-:W-:Y:S02]  /*2470*/  @P0 LOP3.LUT R0, R5, 0xffff, RZ, 0xc0, !PT ;  /* 0x0000ffff05000812 */ /* 0x002fe400078ec0ff */
[----:B------:R-:W-:Y:S02]  /*2480*/  @P0 MOV R2, R4 ;  /* 0x0000000400020202 */ /* 0x000fe40000000f00 */
[----:B------:R-:W-:Y:S01]  /*2490*/  @P0 R2UR UR7, R0 ;  /* 0x00000000000702ca */ /* 0x000fe200000e0000 */
[----:B------:R-:W-:Y:S01]  /*24a0*/  VIADD R0, R3, 0x270 ;  /* 0x0000027003007836 */ /* 0x000fe20000000000 */
[----:B------:R-:W-:Y:S02]  /*24b0*/  @P0 SHF.R.U32.HI R4, RZ, 0x10, R5 ;  /* 0x00000010ff040819 */ /* 0x000fe40000011605 */
[----:B------:R-:W-:Y:S02]  /*24c0*/  @P0 R2UR UR8, R2 ;  /* 0x00000000020802ca */ /* 0x000fe400000e0000 */
[----:B------:R-:W-:-:S02]  /*24d0*/  PRMT R0, RZ, 0x654, R0 ;  /* 0x00000654ff007816 */ /* 0x000fc40000000000 */
[----:B------:R-:W-:Y:S02]  /*24e0*/  @P0 R2UR UR4, R4 ;  /* 0x00000000040402ca */ /* 0x000fe400000e0000 */
[----:B------:R1:W-:Y:S03]  /*24f0*/  SYNCS.ARRIVE.TRANS64.RED.A1T0 RZ, [R0+URZ], RZ ;  /* 0x000000ff00ff79a7 */ /* 0x0003e600081004ff */
[----:B------:R-:W-:-:S04]  /*2500*/  @UP1 UMOV UR27, UR7 ;  /* 0x00000007001b1c82 */ /* 0x000fc80008000000 */
[----:B------:R-:W-:-:S04]  /*2510*/  @UP1 UMOV UR37, UR8 ;  /* 0x0000000800251c82 */ /* 0x000fc80008000000 */
[----:B------:R-:W-:Y:S01]  /*2520*/  @UP1 UMOV UR36, UR4 ;  /* 0x0000000400241c82 */ /* 0x000fe20008000000 */
[----:B------:R-:W-:Y:S05]  /*2530*/  BRA.U !UP0, `(.L_x_41) ;  /* 0x0000000108d47547 */ /* 0x000fea000b800000 */
[----:B------:R-:W2:Y:S01]  /*2540*/  LDCU.128 UR12, c[0x0][0xb10] ;  /* 0x00016200ff0c77ac */ /* 0x000ea20008000c00 */
[----:B------:R-:W3:Y:S01]  /*2550*/  LDCU UR26, c[0x0][0xb20] ;  /* 0x00016400ff1a77ac */ /* 0x000ee20008000800 */
[----:B------:R-:W4:Y:S01]  /*2560*/  LDCU UR20, c[0x0][0xb0c] ;  /* 0x00016180ff1477ac */ /* 0x000f220008000800 */
[----:B------:R-:W1:Y:S01]  /*2570*/  LDCU.64 UR10, c[0x0][0xb28] ;  /* 0x00016500ff0a77ac */ /* 0x000e620008000a00 */
[----:B------:R-:W-:Y:S02]  /*2580*/  UISETP.NE.AND UP3, UPT, UR42, 0x1, UPT ;  /* 0x000000012a00788c */ /* 0x000fe4000bf65270 */
[----:B--2---:R-:W-:Y:S02]  /*2590*/  UIMAD.WIDE.U32 UR16, UR38, UR15, URZ ;  /* 0x0000000f261072a5 */ /* 0x004fe4000f8e00ff */
[----:B------:R-:W-:Y:S02]  /*25a0*/  UIMAD.WIDE.U32 UR8, UR39, UR12, URZ ;  /* 0x0000000c270872a5 */ /* 0x000fe4000f8e00ff */
[----:B------:R-:W-:-:S02]  /*25b0*/  UISETP.NE.AND UP0, UPT, UR14, 0x1, UPT ;  /* 0x000000010e00788c */ /* 0x000fc4000bf05270 */
[----:B------:R-:W-:Y:S01]  /*25c0*/  UIMAD.WIDE.U32 UR22, UR27, UR15, URZ ;  /* 0x0000000f1b1672a5 */ /* 0x000fe2000f8e00ff */
[----:B------:R-:W-:Y:S02]  /*25d0*/  UMOV UR16, UR17 ;  /* 0x0000001100107c82 */ /* 0x000fe40008000000 */
[----:B------:R-:W-:Y:S01]  /*25e0*/  UMOV UR8, UR9 ;  /* 0x0000000900087c82 */ /* 0x000fe20008000000 */
[----:B---3--:R-:W-:Y:S02]  /*25f0*/  USHF.R.U32.HI UR16, URZ, UR26, UR16 ;  /* 0x0000001aff107299 */ /* 0x008fe40008011610 */
[----:B----4-:R-:W-:Y:S02]  /*2600*/  UISETP.NE.AND UP2, UPT, UR20, 0x1, UPT ;  /* 0x000000011400788c */ /* 0x010fe4000bf45270 */
[----:B------:R-:W-:Y:S02]  /*2610*/  USHF.R.U32.HI UR8, URZ, UR13, UR8 ;  /* 0x0000000dff087299 */ /* 0x000fe40008011608 */
[----:B------:R-:W-:-:S02]  /*2620*/  USEL UR7, UR38, UR16, !UP0 ;  /* 0x0000001026077287 */ /* 0x000fc4000c000000 */
[----:B------:R-:W-:Y:S02]  /*2630*/  USEL UR8, UR39, UR8, !UP2 ;  /* 0x0000000827087287 */ /* 0x000fe4000d000000 */
[----:B-1----:R-:W-:Y:S01]  /*2640*/  UIMAD.WIDE.U32 UR16, UR7, UR10, URZ ;  /* 0x0000000a071072a5 */ /* 0x002fe2000f8e00ff */
[----:B------:R-:W-:Y:S01]  /*2650*/  UMOV UR4, UR23 ;  /* 0x0000001700047c82 */ /* 0x000fe20008000000 */
[----:B------:R-:W-:Y:S02]  /*2660*/  UIMAD.WIDE.U32 UR18, UR37, UR12, URZ ;  /* 0x0000000c251272a5 */ /* 0x000fe4000f8e00ff */
[----:B------:R-:W-:-:S03]  /*2670*/  UIMAD.WIDE.U32 UR22, UR8, UR10, URZ ;  /* 0x0000000a081672a5 */ /* 0x000fc6000f8e00ff */
[----:B------:R-:W-:Y:S01]  /*2680*/  UMOV UR16, UR17 ;  /* 0x0000001100107c82 */ /* 0x000fe20008000000 */
[----:B------:R-:W-:Y:S02]  /*2690*/  USHF.R.U32.HI UR4, URZ, UR26, UR4 ;  /* 0x0000001aff047299 */ /* 0x000fe40008011604 */
[----:B------:R-:W-:Y:S01]  /*26a0*/  @UP3 USHF.R.U32.HI UR7, URZ, UR11, UR16 ;  /* 0x0000000bff073299 */ /* 0x000fe20008011610 */
[----:B------:R-:W-:Y:S01]  /*26b0*/  UMOV UR18, UR19 ;  /* 0x0000001300127c82 */ /* 0x000fe20008000000 */
[----:B------:R-:W-:Y:S01]  /*26c0*/  UMOV UR22, UR23 ;  /* 0x0000001700167c82 */ /* 0x000fe20008000000 */
[----:B------:R-:W-:Y:S02]  /*26d0*/  USHF.R.U32.HI UR13, URZ, UR13, UR18 ;  /* 0x0000000dff0d7299 */ /* 0x000fe40008011612 */
[----:B------:R-:W-:Y:S02]  /*26e0*/  USEL UR4, UR27, UR4, !UP0 ;  /* 0x000000041b047287 */ /* 0x000fe4000c000000 */
[----:B------:R-:W-:-:S02]  /*26f0*/  @UP3 USHF.R.U32.HI UR8, URZ, UR11, UR22 ;  /* 0x0000000bff083299 */ /* 0x000fc40008011616 */
[----:B------:R-:W-:Y:S02]  /*2700*/  UIMAD UR9, UR42, UR7, URZ ;  /* 0x000000072a0972a4 */ /* 0x000fe4000f8e02ff */
[----:B------:R-:W-:Y:S02]  /*2710*/  USEL UR7, UR37, UR13, !UP2 ;  /* 0x0000000d25077287 */ /* 0x000fe4000d000000 */
[----:B------:R-:W-:Y:S02]  /*2720*/  UIMAD UR12, UR42, UR8, URZ ;  /* 0x000000082a0c72a4 */ /* 0x000fe4000f8e02ff */
[----:B------:R-:W-:Y:S02]  /*2730*/  UISETP.GE.AND UP0, UPT, UR4, UR9, UPT ;  /* 0x000000090400728c */ /* 0x000fe4000bf06270 */
[----:B------:R-:W-:Y:S02]  /*2740*/  UIMAD.WIDE.U32 UR16, UR4, UR10, URZ ;  /* 0x0000000a041072a5 */ /* 0x000fe4000f8e00ff */
[----:B------:R-:W-:-:S02]  /*2750*/  UISETP.GE.OR UP0, UPT, UR7, UR12, UP0 ;  /* 0x0000000c0700728c */ /* 0x000fc40008706670 */
[----:B------:R-:W-:Y:S02]  /*2760*/  UIMAD.WIDE.U32 UR12, UR7, UR10, URZ ;  /* 0x0000000a070c72a5 */ /* 0x000fe4000f8e00ff */
[----:B------:R-:W-:Y:S01]  /*2770*/  UIADD3 UR15, UPT, UPT, -UR4, URZ, URZ ;  /* 0x000000ff040f7290 */ /* 0x000fe2000fffe1ff */
[----:B------:R-:W-:Y:S01]  /*2780*/  UMOV UR10, UR17 ;  /* 0x00000011000a7c82 */ /* 0x000fe20008000000 */
[----:B------:R-:W-:Y:S02]  /*2790*/  UIADD3 UR12, UPT, UPT, -UR7, URZ, URZ ;  /* 0x000000ff070c7290 */ /* 0x000fe4000fffe1ff */
[----:B------:R-:W-:-:S03]  /*27a0*/  USHF.R.U32.HI UR10, URZ, UR11, UR10 ;  /* 0x0000000bff0a7299 */ /* 0x000fc6000801160a */
[----:B------:R-:W-:Y:S01]  /*27b0*/  @!UP0 UMOV UR9, UR13 ;  /* 0x0000000d00098c82 */ /* 0x000fe20008000000 */
[----:B------:R-:W-:Y:S02]  /*27c0*/  UIMAD UR15, UR14, UR15, UR27 ;  /* 0x0000000f0e0f72a4 */ /* 0x000fe4000f8e021b */
[----:B------:R-:W-:Y:S02]  /*27d0*/  USEL UR10, UR4, UR10, !UP3 ;  /* 0x0000000a040a7287 */ /* 0x000fe4000d800000 */
[----:B------:R-:W-:Y:S02]  /*27e0*/  @!UP0 USHF.R.U32.HI UR9, URZ, UR11, UR9 ;  /* 0x0000000bff098299 */ /* 0x000fe40008011609 */
[----:B------:R-:W-:Y:S02]  /*27f0*/  UIADD3 UR11, UPT, UPT, -UR10, URZ, URZ ;  /* 0x000000ff0a0b7290 */ /* 0x000fe4000fffe1ff */
[----:B------:R-:W-:Y:S02]  /*2800*/  @!UP0 USEL UR9, UR7, UR9, !UP3 ;  /* 0x0000000907098287 */ /* 0x000fe4000d800000 */
[----:B------:R-:W-:-:S02]  /*2810*/  UIMAD UR11, UR42, UR11, UR4 ;  /* 0x0000000b2a0b72a4 */ /* 0x000fc4000f8e0204 */
[----:B------:R-:W-:Y:S02]  /*2820*/  @!UP0 UIADD3 UR10, UPT, UPT, UR10, -UR9, URZ ;  /* 0x800000090a0a8290 */ /* 0x000fe4000fffe0ff */
[----:B------:R-:W-:Y:S02]  /*2830*/  @!UP0 UIMAD UR9, UR11, UR8, UR9 ;  /* 0x000000080b0982a4 */ /* 0x000fe4000f8e0209 */
[----:B------:R-:W-:Y:S02]  /*2840*/  @!UP0 UIMAD UR4, UR42, UR10, UR7 ;  /* 0x0000000a2a0482a4 */ /* 0x000fe4000f8e0207 */
[----:B------:R-:W-:Y:S02]  /*2850*/  UIMAD UR8, UR20, UR12, UR37 ;  /* 0x0000000c140872a4 */ /* 0x000fe4000f8e0225 */
[----:B------:R-:W-:Y:S01]  /*2860*/  UIMAD UR27, UR4, UR14, UR15 ;  /* 0x0000000e041b72a4 */ /* 0x000fe2000f8e020f */
[----:B------:R-:W-:Y:S02]  /*2870*/  @!UP0 UMOV UR7, UR9 ;  /* 0x0000000900078c82 */ /* 0x000fe40008000000 */
[----:B------:R-:W-:-:S12]  /*2880*/  UIMAD UR37, UR7, UR20, UR8 ;  /* 0x00000014072572a4 */ /* 0x000fd8000f8e0208 */
.L_x_41:
[----:B------:R-:W2:Y:S02]  /*2890*/  LDCU UR4, c[0x0][0xb30] ;  /* 0x00016600ff0477ac */ /* 0x000ea40008000800 */
[----:B--2---:R-:W-:-:S09]  /*28a0*/  UISETP.NE.AND UP0, UPT, UR4, 0x1, UPT ;  /* 0x000000010400788c */ /* 0x004fd2000bf05270 */
[----:B------:R-:W-:Y:S05]  /*28b0*/  BRA.U UP0, `(.L_x_42) ;  /* 0x0000000100447547 */ /* 0x000fea000b800000 */
[----:B------:R-:W2:Y:S01]  /*28c0*/  LDCU.128 UR12, c[0x0][0xb10] ;  /* 0x00016200ff0c77ac */ /* 0x000ea20008000c00 */
[----:B------:R-:W3:Y:S01]  /*28d0*/  LDCU UR16, c[0x0][0xb0c] ;  /* 0x00016180ff1077ac */ /* 0x000ee20008000800 */
[----:B------:R-:W4:Y:S01]  /*28e0*/  LDCU UR17, c[0x0][0xb20] ;  /* 0x00016400ff1177ac */ /* 0x000f220008000800 */
[----:B--2---:R-:W-:Y:S02]  /*28f0*/  UIMAD.WIDE.U32 UR10, UR37, UR12, URZ ;  /* 0x0000000c250a72a5 */ /* 0x004fe4000f8e00ff */
[----:B------:R-:W-:Y:S02]  /*2900*/  UIMAD.WIDE.U32 UR8, UR27, UR15, URZ ;  /* 0x0000000f1b0872a5 */ /* 0x000fe4000f8e00ff */
[----:B---3--:R-:W-:Y:S02]  /*2910*/  UISETP.NE.AND UP2, UPT, UR16, 0x1, UPT ;  /* 0x000000011000788c */ /* 0x008fe4000bf45270 */
[----:B------:R-:W-:Y:S01]  /*2920*/  UISETP.NE.AND UP0, UPT, UR14, 0x1, UPT ;  /* 0x000000010e00788c */ /* 0x000fe2000bf05270 */
[----:B------:R-:W-:-:S02]  /*2930*/  UMOV UR7, UR11 ;  /* 0x0000000b00077c82 */ /* 0x000fc40008000000 */
[----:B------:R-:W-:Y:S01]  /*2940*/  UMOV UR4, UR9 ;  /* 0x0000000900047c82 */ /* 0x000fe20008000000 */
[----:B------:R-:W-:Y:S02]  /*2950*/  USHF.R.U32.HI UR7, URZ, UR13, UR7 ;  /* 0x0000000dff077299 */ /* 0x000fe40008011607 */
[----:B----4-:R-:W-:Y:S02]  /*2960*/  USHF.R.U32.HI UR4, URZ, UR17, UR4 ;  /* 0x00000011ff047299 */ /* 0x010fe40008011604 */
[----:B------:R-:W-:Y:S02]  /*2970*/  USEL UR7, UR37, UR7, !UP2 ;  /* 0x0000000725077287 */ /* 0x000fe4000d000000 */
[----:B------:R-:W-:-:S04]  /*2980*/  USEL UR4, UR27, UR4, !UP0 ;  /* 0x000000041b047287 */ /* 0x000fc8000c000000 */
[----:B------:R-:W-:Y:S02]  /*2990*/  UIADD3 UR8, UPT, UPT, UR7, -UR4, URZ ;  /* 0x8000000407087290 */ /* 0x000fe4000fffe0ff */
[----:B------:R-:W-:Y:S02]  /*29a0*/  UIADD3 UR4, UPT, UPT, -UR7, UR4, URZ ;  /* 0x0000000407047290 */ /* 0x000fe4000fffe1ff */
[----:B------:R-:W-:Y:S02]  /*29b0*/  UIMAD UR27, UR8, UR14, UR27 ;  /* 0x0000000e081b72a4 */ /* 0x000fe4000f8e021b */
[----:B------:R-:W-:-:S12]  /*29c0*/  UIMAD UR37, UR4, UR16, UR37 ;  /* 0x00000010042572a4 */ /* 0x000fd8000f8e0225 */
.L_x_42:
[----:B------:R-:W-:Y:S01]  /*29d0*/  VIADD R11, R11, 0x1 ;  /* 0x000000010b0b7836 */ /* 0x000fe20000000000 */
[----:B------:R-:W-:Y:S01]  /*29e0*/  PLOP3.LUT P1, PT, PT, PT, PT, 0x80, 0x8 ;  /* 0x000000000008781c */ /* 0x000fe20003f2f070 */
[----:B------:R-:W-:Y:S02]  /*29f0*/  UIADD3 UR46, UPT, UPT, UR37, UR60, URZ ;  /* 0x0000003c252e7290 */ /* 0x000fe4000fffe0ff */
[----:B------:R-:W-:Y:S01]  /*2a00*/  UIADD3 UR45, UPT, UPT, UR27, UR57, URZ ;  /* 0x000000391b2d7290 */ /* 0x000fe2000fffe0ff */
[----:B------:R-:W-:-:S04]  /*2a10*/  ISETP.NE.AND P0, PT, R11, 0x2, PT ;  /* 0x000000020b00780c */ /* 0x000fc80003f05270 */
[----:B------:R-:W-:Y:S02]  /*2a20*/  SEL R3, RZ, 0x1, P0 ;  /* 0x00000001ff037807 */ /* 0x000fe40000000000 */
[----:B------:R-:W-:Y:S02]  /*2a30*/  SEL R11, R11, RZ, P0 ;  /* 0x000000ff0b0b7207 */ /* 0x000fe40000000000 */
[----:B------:R-:W-:Y:S01]  /*2a40*/  LOP3.LUT R10, R10, R3, RZ, 0x3c, !PT ;  /* 0x000000030a0a7212 */ /* 0x000fe200078e3cff */
[----:B------:R-:W-:Y:S06]  /*2a50*/  BRA.U UP1, `(.L_x_43) ;  /* 0xfffffff101447547 */ /* 0x000fec000b83ffff */
[----:B------:R-:W-:Y:S01]  /*2a60*/  UIADD3 UR7, UPT, UPT, UR6, 0x120, URZ ;  /* 0x0000012006077890 */ /* 0x000fe2000fffe0ff */
[----:B------:R-:W-:-:S03]  /*2a70*/  SHF.L.U32 R3, R12, 0x1f, RZ ;  /* 0x0000001f0c037819 */ /* 0x000fc600000006ff */
[----:B------:R-:W-:-:S09]  /*2a80*/  ULEA UR4, UR5, UR7, 0x3 ;  /* 0x0000000705047291 */ /* 0x000fd2000f8e18ff */
[----:B------:R-:W2:Y:S02]  /*2a90*/  SYNCS.PHASECHK.TRANS64.TRYWAIT P0, [UR4], R3 ;  /* 0x00000003ff0075a7 */ /* 0x000ea40008001104 */
[----:B--2---:R-:W-:Y:S05]  /*2aa0*/  @!P0 BRA `(.L_x_44) ;  /* 0x0000004c00ec8947 */ /* 0x004fea0003800000 */
.L_x_140:
[----:B------:R-:W-:-:S04]  /*2ab0*/  UIADD3 UR4, UPT, UPT, UR5, 0x1, URZ ;  /* 0x0000000105047890 */ /* 0x000fc8000fffe0ff */
[----:B------:R-:W-:-:S04]  /*2ac0*/  UISETP.NE.AND UP0, UPT, UR4, 0x24, UPT ;  /* 0x000000240400788c */ /* 0x000fc8000bf05270 */
[----:B------:R-:W-:Y:S02]  /*2ad0*/  USEL UR6, URZ, 0x1, UP0 ;  /* 0x00000001ff067887 */ /* 0x000fe40008000000 */
[----:B------:R-:W-:-:S04]  /*2ae0*/  USEL UR4, UR4, URZ, UP0 ;  /* 0x000000ff04047287 */ /* 0x000fc80008000000 */
[----:B------:R-:W-:Y:S01]  /*2af0*/  ULEA UR5, UR4, UR7, 0x3 ;  /* 0x0000000704057291 */ /* 0x000fe2000f8e18ff */
[----:B------:R-:W-:-:S04]  /*2b00*/  LOP3.LUT R2, R12, UR6, RZ, 0x3c, !PT ;  /* 0x000000060c027c12 */ /* 0x000fc8000f8e3cff */
[----:B-1----:R-:W-:-:S04]  /*2b10*/  SHF.L.U32 R3, R2, 0x1f, RZ ;  /* 0x0000001f02037819 */ /* 0x002fc800000006ff */
[----:B------:R-:W1:Y:S02]  /*2b20*/  SYNCS.PHASECHK.TRANS64.TRYWAIT P0, [UR5], R3 ;  /* 0x00000003ff0075a7 */ /* 0x000e640008001105 */
[----:B-1----:R-:W-:Y:S05]  /*2b30*/  @!P0 BRA `(.L_x_45) ;  /* 0x0000004c00e08947 */ /* 0x002fea0003800000 */
.L_x_142:
        /* <DEDUP_REMOVED lines=9> */
.L_x_144:
        /* <DEDUP_REMOVED lines=9> */
.L_x_146:
        /* <DEDUP_REMOVED lines=9> */
.L_x_148:
        /* <DEDUP_REMOVED lines=9> */
.L_x_150:
        /* <DEDUP_REMOVED lines=9> */
.L_x_152:
        /* <DEDUP_REMOVED lines=9> */
.L_x_154:
        /* <DEDUP_REMOVED lines=9> */
.L_x_156:
        /* <DEDUP_REMOVED lines=9> */
.L_x_158:
        /* <DEDUP_REMOVED lines=9> */
.L_x_160:
        /* <DEDUP_REMOVED lines=9> */
.L_x_162:
        /* <DEDUP_REMOVED lines=9> */
.L_x_164:
        /* <DEDUP_REMOVED lines=9> */
.L_x_166:
        /* <DEDUP_REMOVED lines=9> */
.L_x_168:
        /* <DEDUP_REMOVED lines=9> */
.L_x_170:
        /* <DEDUP_REMOVED lines=9> */
.L_x_172:
        /* <DEDUP_REMOVED lines=9> */
.L_x_174:
        /* <DEDUP_REMOVED lines=9> */
.L_x_176:
        /* <DEDUP_REMOVED lines=9> */
.L_x_178:
        /* <DEDUP_REMOVED lines=9> */
.L_x_180:
        /* <DEDUP_REMOVED lines=9> */
.L_x_182:
        /* <DEDUP_REMOVED lines=9> */
.L_x_184:
        /* <DEDUP_REMOVED lines=9> */
.L_x_186:
        /* <DEDUP_REMOVED lines=9> */
.L_x_188:
        /* <DEDUP_REMOVED lines=9> */
.L_x_190:
        /* <DEDUP_REMOVED lines=9> */
.L_x_192:
        /* <DEDUP_REMOVED lines=9> */
.L_x_194:
        /* <DEDUP_REMOVED lines=9> */
.L_x_196:
        /* <DEDUP_REMOVED lines=9> */
.L_x_198:
        /* <DEDUP_REMOVED lines=9> */
.L_x_200:
        /* <DEDUP_REMOVED lines=9> */
.L_x_202:
        /* <DEDUP_REMOVED lines=9> */
.L_x_204:
        /* <DEDUP_REMOVED lines=9> */
.L_x_206:
        /* <DEDUP_REMOVED lines=9> */
.L_x_208:
[----:B------:R-:W-:-:S04]  /*3dd0*/  UIADD3 UR4, UPT, UPT, UR4, 0x1, URZ ;  /* 0x0000000104047890 */ /* 0x000fc8000fffe0ff */
[----:B------:R-:W-:-:S04]  /*3de0*/  UISETP.NE.AND UP0, UPT, UR4, 0x24, UPT ;  /* 0x000000240400788c */ /* 0x000fc8000bf05270 */
[----:B------:R-:W-:Y:S02]  /*3df0*/  USEL UR5, URZ, 0x1, UP0 ;  /* 0x00000001ff057887 */ /* 0x000fe40008000000 */
[----:B------:R-:W-:-:S04]  /*3e00*/  USEL UR4, UR4, URZ, UP0 ;  /* 0x000000ff04047287 */ /* 0x000fc80008000000 */
[----:B------:R-:W-:Y:S01]  /*3e10*/  ULEA UR4, UR4, UR7, 0x3 ;  /* 0x0000000704047291 */ /* 0x000fe2000f8e18ff */
[----:B-1----:R-:W-:-:S04]  /*3e20*/  LOP3.LUT R3, R2, UR5, RZ, 0x3c, !PT ;  /* 0x0000000502037c12 */ /* 0x002fc8000f8e3cff */
[----:B------:R-:W-:Y:S01]  /*3e30*/  SHF.L.U32 R3, R3, 0x1f, RZ ;  /* 0x0000001f03037819 */ /* 0x000fe200000006ff */
[----:B------:R-:W-:-:S07]  /*3e40*/  IMAD.U32 R0, RZ, RZ, UR4 ;  /* 0x00000004ff007e24 */ /* 0x000fce000f8e00ff */
.L_x_79:
[----:B-1----:R1:W2:Y:S02]  /*3e50*/  SYNCS.PHASECHK.TRANS64.TRYWAIT P0, [R0+URZ], R3 ;  /* 0x00000003000075a7 */ /* 0x0022a400080011ff */
[----:B--2---:R-:W-:Y:S05]  /*3e60*/  @!P0 NANOSLEEP.SYNCS 0x989680 ;  /* 0x009896800000895d */ /* 0x004fea0003900000 */
[----:B------:R-:W2:Y:S02]  /*3e70*/  @!P0 SYNCS.PHASECHK.TRANS64 P0, [R0+URZ], R3 ;  /* 0x00000003000085a7 */ /* 0x000ea400080010ff */
[----:B--2---:R-:W-:Y:S05]  /*3e80*/  @P0 EXIT ;  /* 0x000000000000094d */ /* 0x004fea0003800000 */
[----:B------:R-:W-:Y:S05]  /*3e90*/  BRA `(.L_x_79) ;  /* 0xfffffffc00ec7947 */ /* 0x000fea000383ffff */
.L_x_23:
[----:B------:R-:W-:-:S04]  /*3ea0*/  UISETP.NE.AND UP0, UPT, UR48, URZ, UPT ;  /* 0x000000ff3000728c */ /* 0x000fc8000bf05270 */
[----:B------:R-:W-:-:S09]  /*3eb0*/  UISETP.NE.OR UP0, UPT, UR18, 0x1, UP0 ;  /* 0x000000011200788c */ /* 0x000fd20008705670 */
[----:B------:R-:W-:Y:S05]  /*3ec0*/  BRA.U UP0, `(.L_x_80) ;  /* 0x0000000500487547 */ /* 0x000fea000b800000 */
[----:B------:R-:W-:Y:S01]  /*3ed0*/  ISETP.GE.U32.AND P2, PT, R0, 0x2, PT ;  /* 0x000000020000780c */ /* 0x000fe20003f46070 */
[----:B------:R-:W-:Y:S01]  /*3ee0*/  IMAD.MOV.U32 R12, RZ, RZ, 0x1 ;  /* 0x00000001ff0c7424 */ /* 0x000fe200078e00ff */
[----:B------:R-:W-:Y:S02]  /*3ef0*/  CS2R R10, SRZ ;  /* 0x00000000000a7805 */ /* 0x000fe4000001ff00 */
[----:B------:R-:W-:Y:S01]  /*3f00*/  CS2R R8, SRZ ;  /* 0x0000000000087805 */ /* 0x000fe2000001ff00 */
[----:B------:R-:W-:Y:S01]  /*3f10*/  UMOV UR6, 0x400 ;  /* 0x0000040000067882 */ /* 0x000fe20000000000 */
[----:B------:R-:W-:Y:S01]  /*3f20*/  UMOV UR5, URZ ;  /* 0x000000ff00057c82 */ /* 0x000fe20008000000 */
[----:B------:R-:W-:-:S12]  /*3f30*/  ULEA UR6, UR48, UR6, 0x18 ;  /* 0x0000000630067291 */ /* 0x000fd8000f8ec0ff */
.L_x_84:
[----:B------:R-:W-:Y:S02]  /*3f40*/  LEA R2, R8, UR6, 0x3 ;  /* 0x0000000608027c11 */ /* 0x000fe4000f8e18ff */
[----:B------:R-:W-:-:S03]  /*3f50*/  SHF.L.U32 R5, R9, 0x1f, RZ ;  /* 0x0000001f09057819 */ /* 0x000fc600000006ff */
[----:B------:R-:W-:Y:S01]  /*3f60*/  VIADD R4, R2, 0x2d0 ;  /* 0x000002d002047836 */ /* 0x000fe20000000000 */
[----:B------:R-:W2:Y:S02]  /*3f70*/  SYNCS.PHASECHK.TRANS64.TRYWAIT P0, [R2+URZ+0x2c0], R5 ;  /* 0x0002c005020075a7 */ /* 0x000ea400080011ff */
[----:B--2---:R-:W-:Y:S05]  /*3f80*/  @!P0 BRA `(.L_x_81) ;  /* 0x0000004400fc8947 */ /* 0x004fea0003800000 */
.L_x_209:
[----:B------:R-:W-:Y:S01]  /*3f90*/  ULEA UR4, UR5, UR6, 0x3 ;  /* 0x0000000605047291 */ /* 0x000fe2000f8e18ff */
[----:B------:R-:W-:Y:S02]  /*3fa0*/  PRMT R4, RZ, 0x654, R4 ;  /* 0x00000654ff047816 */ /* 0x000fe40000000004 */
[----:B--2---:R-:W-:Y:S01]  /*3fb0*/  SHF.L.U32 R5, R12, 0x1f, RZ ;  /* 0x0000001f0c057819 */ /* 0x004fe200000006ff */
[----:B------:R-:W-:Y:S01]  /*3fc0*/  UIADD3 UR7, UPT, UPT, UR4, 0x260, URZ ;  /* 0x0000026004077890 */ /* 0x000fe2000fffe0ff */
[----:B------:R2:W-:Y:S05]  /*3fd0*/  SYNCS.ARRIVE.TRANS64.RED.A1T0 RZ, [R4+URZ], RZ ;  /* 0x000000ff04ff79a7 */ /* 0x0005ea00081004ff */
[----:B------:R-:W-:Y:S01]  /*3fe0*/  IMAD.U32 R7, RZ, RZ, UR7 ;  /* 0x00000007ff077e24 */ /* 0x000fe2000f8e00ff */
[----:B------:R-:W3:Y:S04]  /*3ff0*/  SYNCS.PHASECHK.TRANS64.TRYWAIT P0, [UR4+0x270], R5 ;  /* 0x00027005ff0075a7 */ /* 0x000ee80008001104 */
[----:B------:R-:W-:Y:S01]  /*4000*/  PRMT R6, R0, 0x654, R7 ;  /* 0x0000065400067816 */ /* 0x000fe20000000007 */
[----:B--2---:R-:W-:Y:S01]  /*4010*/  @!P2 IMAD.MOV.U32 R4, RZ, RZ, 0x10 ;  /* 0x00000010ff04a424 */ /* 0x004fe200078e00ff */
[----:B---3--:R-:W-:Y:S06]  /*4020*/  @!P0 BRA `(.L_x_82) ;  /* 0x0000004400e88947 */ /* 0x008fec0003800000 */
.L_x_211:
[----:B------:R-:W-:Y:S01]  /*4030*/  ULEA UR8, UR5, UR6, 0x4 ;  /* 0x0000000605087291 */ /* 0x000fe2000f8e20ff */
[----:B------:R-:W-:Y:S01]  /*4040*/  SEL R3, R6, R3, !P2 ;  /* 0x0000000306037207 */ /* 0x000fe20005000000 */
[----:B------:R-:W-:Y:S01]  /*4050*/  UIADD3 UR9, UPT, UPT, UR4, 0x260, URZ ;  /* 0x0000026004097890 */ /* 0x000fe2000fffe0ff */
[----:B--2---:R-:W-:Y:S01]  /*4060*/  LEA R2, R11, UR6, 0x3 ;  /* 0x000000060b027c11 */ /* 0x004fe2000f8e18ff */
[----:B------:R-:W-:Y:S01]  /*4070*/  UIADD3 UR8, UPT, UPT, UR8, 0x2f0, URZ ;  /* 0x000002f008087890 */ /* 0x000fe2000fffe0ff */
[----:B------:R-:W-:Y:S01]  /*4080*/  SHF.L.U32 R5, R10, 0x1f, RZ ;  /* 0x0000001f0a057819 */ /* 0x000fe200000006ff */
[----:B------:R2:W-:Y:S01]  /*4090*/  @!P2 SYNCS.ARRIVE.TRANS64.RED RZ, [R3+URZ], R4 ;  /* 0x0000000403ffa9a7 */ /* 0x0005e200080004ff */
[----:B------:R-:W-:Y:S01]  /*40a0*/  UIADD3 UR4, UPT, UPT, UR5, 0x1, URZ ;  /* 0x0000000105047890 */ /* 0x000fe2000fffe0ff */
[----:B------:R-:W-:-:S03]  /*40b0*/  VIADD R8, R8, 0x1 ;  /* 0x0000000108087836 */ /* 0x000fc60000000000 */
[----:B------:R-:W-:Y:S02]  /*40c0*/  UISETP.NE.AND UP0, UPT, UR4, 0x2, UPT ;  /* 0x000000020400788c */ /* 0x000fe4000bf05270 */
[----:B------:R-:W-:Y:S06]  /*40d0*/  UGETNEXTWORKID.BROADCAST [UR8], [UR9] ;  /* 0x00000000080073ca */ /* 0x000fec0008000100 */
[----:B------:R-:W-:Y:S01]  /*40e0*/  USEL UR7, URZ, 0x1, UP0 ;  /* 0x00000001ff077887 */ /* 0x000fe20008000000 */
[----:B------:R-:W-:Y:S01]  /*40f0*/  ISETP.NE.AND P0, PT, R8, 0x2, PT ;  /* 0x000000020800780c */ /* 0x000fe20003f05270 */
[----:B------:R-:W-:Y:S01]  /*4100*/  USEL UR5, UR4, URZ, UP0 ;  /* 0x000000ff04057287 */ /* 0x000fe20008000000 */
[----:B------:R-:W3:Y:S03]  /*4110*/  SYNCS.PHASECHK.TRANS64.TRYWAIT P1, [R2+URZ+0x260], R5 ;  /* 0x00026005020075a7 */ /* 0x000ee600080211ff */
[----:B------:R-:W-:Y:S01]  /*4120*/  LOP3.LUT R12, R12, UR7, RZ, 0x3c, !PT ;  /* 0x000000070c0c7c12 */ /* 0x000fe2000f8e3cff */
[----:B--23--:R-:W-:Y:S07]  /*4130*/  @!P1 BRA `(.L_x_83) ;  /* 0x0000004400bc9947 */ /* 0x00cfee0003800000 */
.L_x_212:
[C---:B------:R-:W-:Y:S01]  /*4140*/  LEA R4, R11.reuse, UR6, 0x4 ;  /* 0x000000060b047c11 */ /* 0x040fe2000f8e20ff */
[----:B--2---:R-:W-:Y:S01]  /*4150*/  VIADD R2, R2, 0x270 ;  /* 0x0000027002027836 */ /* 0x004fe20000000000 */
[----:B------:R-:W-:Y:S01]  /*4160*/  SEL R8, R8, RZ, P0 ;  /* 0x000000ff08087207 */ /* 0x000fe20000000000 */
[----:B------:R-:W-:-:S03]  /*4170*/  VIADD R11, R11, 0x1 ;  /* 0x000000010b0b7836 */ /* 0x000fc60000000000 */
[----:B------:R-:W2:Y:S01]  /*4180*/  LDS.128 R4, [R4+0x2f0] ;  /* 0x0002f00004047984 */ /* 0x000ea20000000c00 */
[----:B------:R-:W-:Y:S02]  /*4190*/  PRMT R2, RZ, 0x654, R2 ;  /* 0x00000654ff027816 */ /* 0x000fe40000000002 */
[C---:B------:R-:W-:Y:S01]  /*41a0*/  ISETP.NE.AND P1, PT, R11.reuse, 0x2, PT ;  /* 0x000000020b00780c */ /* 0x040fe20003f25270 */
[----:B------:R-:W-:Y:S01]  /*41b0*/  @!PT LDS RZ, [RZ] ;  /* 0x00000000fffff984 */ /* 0x000fe20000000800 */
[----:B------:R-:W-:Y:S01]  /*41c0*/  @!PT LDS RZ, [RZ] ;  /* 0x00000000fffff984 */ /* 0x000fe20000000800 */
[----:B------:R-:W-:Y:S01]  /*41d0*/  @!PT LDS RZ, [RZ] ;  /* 0x00000000fffff984 */ /* 0x000fe20000000800 */
[----:B------:R-:W-:Y:S01]  /*41e0*/  @!PT LDS RZ, [RZ] ;  /* 0x00000000fffff984 */ /* 0x000fe20000000800 */
[----:B------:R3:W-:Y:S06]  /*41f0*/  MEMBAR.ALL.CTA ;  /* 0x0000000000007992 */ /* 0x0007ec0000008000 */
[----:B---3--:R-:W3:Y:S01]  /*4200*/  FENCE.VIEW.ASYNC.S ;  /* 0x00000000000073c6 */ /* 0x008ee20000000000 */
[----:B------:R-:W-:Y:S01]  /*4210*/  SEL R11, R11, RZ, P1 ;  /* 0x000000ff0b0b7207 */ /* 0x000fe20000800000 */
[----:B---3--:R3:W-:Y:S01]  /*4220*/  SYNCS.ARRIVE.TRANS64.RED.A1T0 RZ, [R2+URZ], RZ ;  /* 0x000000ff02ff79a7 */ /* 0x0087e200081004ff */
[----:B--2---:R-:W-:-:S02]  /*4230*/  LOP3.LUT P3, RZ, R6, 0x1, RZ, 0xc0, !PT ;  /* 0x0000000106ff7812 */ /* 0x004fc4000786c0ff */
[----:B------:R-:W-:-:S04]  /*4240*/  SEL R5, RZ, 0x1, P1 ;  /* 0x00000001ff057807 */ /* 0x000fc80000800000 */
[----:B------:R-:W-:Y:S02]  /*4250*/  LOP3.LUT R10, R10, R5, RZ, 0x3c, !PT ;  /* 0x000000050a0a7212 */ /* 0x000fe400078e3cff */
[----:B---3--:R-:W-:-:S04]  /*4260*/  SEL R2, RZ, 0x1, P0 ;  /* 0x00000001ff027807 */ /* 0x008fc80000000000 */
[----:B------:R-:W-:Y:S01]  /*4270*/  LOP3.LUT R9, R9, R2, RZ, 0x3c, !PT ;  /* 0x0000000209097212 */ /* 0x000fe200078e3cff */
[----:B------:R-:W-:Y:S06]  /*4280*/  @P3 BRA `(.L_x_84) ;  /* 0xfffffffc002c3947 */ /* 0x000fec000383ffff */
[----:B------:R-:W-:Y:S01]  /*4290*/  ULEA UR4, UR5, UR6, 0x3 ;  /* 0x0000000605047291 */ /* 0x000fe2000f8e18ff */
[----:B------:R-:W-:-:S08]  /*42a0*/  SHF.L.U32 R3, R12, 0x1f, RZ ;  /* 0x0000001f0c037819 */ /* 0x000fd000000006ff */
[----:B------:R-:W2:Y:S02]  /*42b0*/  SYNCS.PHASECHK.TRANS64 P0, [UR4+0x270], R3 ;  /* 0x00027003ff0075a7 */ /* 0x000ea40008001004 */
[----:B--2---:R-:W-:Y:S05]  /*42c0*/  @P0 BRA `(.L_x_85) ;  /* 0x0000000000080947 */ /* 0x004fea0003800000 */
[----:B------:R-:W2:Y:S02]  /*42d0*/  SYNCS.PHASECHK.TRANS64.TRYWAIT P0, [UR4+0x270], R3 ;  /* 0x00027003ff0075a7 */ /* 0x000ea40008001104 */
[----:B--2---:R-:W-:Y:S05]  /*42e0*/  @!P0 BRA `(.L_x_86) ;  /* 0x0000004400648947 */ /* 0x004fea0003800000 */
.L_x_85:
[----:B------:R-:W-:-:S04]  /*42f0*/  UIADD3 UR7, UPT, UPT, UR5, 0x1, URZ ;  /* 0x0000000105077890 */ /* 0x000fc8000fffe0ff */
[----:B------:R-:W-:-:S04]  /*4300*/  UISETP.NE.AND UP0, UPT, UR7, 0x2, UPT ;  /* 0x000000020700788c */ /* 0x000fc8000bf05270 */
[----:B------:R-:W-:Y:S02]  /*4310*/  USEL UR8, URZ, 0x1, UP0 ;  /* 0x00000001ff087887 */ /* 0x000fe40008000000 */
[----:B------:R-:W-:-:S04]  /*4320*/  USEL UR7, UR7, URZ, UP0 ;  /* 0x000000ff07077287 */ /* 0x000fc80008000000 */
[----:B------:R-:W-:Y:S01]  /*4330*/  ULEA UR7, UR7, UR6, 0x3 ;  /* 0x0000000607077291 */ /* 0x000fe2000f8e18ff */
[----:B--2---:R-:W-:-:S04]  /*4340*/  LOP3.LUT R3, R12, UR8, RZ, 0x3c, !PT ;  /* 0x000000080c037c12 */ /* 0x004fc8000f8e3cff */
[----:B------:R-:W-:-:S04]  /*4350*/  SHF.L.U32 R0, R3, 0x1f, RZ ;  /* 0x0000001f03007819 */ /* 0x000fc800000006ff */
[----:B------:R-:W2:Y:S02]  /*4360*/  SYNCS.PHASECHK.TRANS64 P0, [UR7+0x270], R0 ;  /* 0x00027000ff0075a7 */ /* 0x000ea40008001007 */
[----:B-12---:R-:W-:Y:S05]  /*4370*/  @P0 EXIT ;  /* 0x000000000000094d */ /* 0x006fea0003800000 */
[----:B------:R-:W-:Y:S02]  /*4380*/  SHF.L.U32 R3, R3, 0x1f, RZ ;  /* 0x0000001f03037819 */ /* 0x000fe400000006ff */
[----:B------:R-:W-:-:S07]  /*4390*/  MOV R0, UR7 ;  /* 0x0000000700007c02 */ /* 0x000fce0008000f00 */
.L_x_87:
[----:B-1----:R1:W2:Y:S02]  /*43a0*/  SYNCS.PHASECHK.TRANS64.TRYWAIT P0, [R0+URZ+0x270], R3 ;  /* 0x00027003000075a7 */ /* 0x0022a400080011ff */
[----:B--2---:R-:W-:Y:S05]  /*43b0*/  @!P0 NANOSLEEP.SYNCS 0x989680 ;  /* 0x009896800000895d */ /* 0x004fea0003900000 */
[----:B------:R-:W2:Y:S02]  /*43c0*/  @!P0 SYNCS.PHASECHK.TRANS64 P0, [R0+URZ+0x270], R3 ;  /* 0x00027003000085a7 */ /* 0x000ea400080010ff */
[----:B--2---:R-:W-:Y:S05]  /*43d0*/  @P0 EXIT ;  /* 0x000000000000094d */ /* 0x004fea0003800000 */
[----:B------:R-:W-:Y:S05]  /*43e0*/  BRA `(.L_x_87) ;  /* 0xfffffffc00ec7947 */ /* 0x000fea000383ffff */
.L_x_80:
[----:B------:R-:W-:Y:S05]  /*43f0*/  BRA.U UP5, `(.L_x_88) ;  /* 0x0000000d059c7547 */ /* 0x000fea000b800000 */
[----:B------:R-:W-:Y:S01]  /*4400*/  UMOV UR4, 0x40 ;  /* 0x0000004000047882 */ /* 0x000fe20000000000 */
[----:B------:R-:W-:Y:S01]  /*4410*/  NOP ;  /* 0x0000000000007918 */ /* 0x000fe20000000000 */
[----:B------:R-:W-:Y:S01]  /*4420*/  ULEA UR5, UR48, UR4, 0x18 ;  /* 0x0000000430057291 */ /* 0x000fe2000f8ec0ff */
[----:B------:R-:W-:Y:S02]  /*4430*/  UMOV UR6, 0x400 ;  /* 0x0000040000067882 */ /* 0x000fe40000000000 */
[----:B------:R-:W-:-:S06]  /*4440*/  ULEA UR6, UR48, UR6, 0x18 ;  /* 0x0000000630067291 */ /* 0x000fcc000f8ec0ff */
[----:B------:R-:W2:Y:S02]  /*4450*/  LDS.U8 R0, [UR5+0x1c] ;  /* 0x00001c05ff007984 */ /* 0x000ea40008000000 */
[----:B--2---:R-:W-:-:S13]  /*4460*/  ISETP.NE.AND P0, PT, R0, RZ, PT ;  /* 0x000000ff0000720c */ /* 0x004fda0003f05270 */
[----:B------:R-:W-:Y:S05]  /*4470*/  @P0 BRA `(.L_x_89) ;  /* 0x0000000000580947 */ /* 0x000fea0003800000 */
[----:B------:R-:W-:-:S13]  /*4480*/  ELECT P0, URZ, PT ;  /* 0x0000000000ff782f */ /* 0x000fda0003800000 */
[----:B------:R-:W-:Y:S05]  /*4490*/  @!P0 BRA `(.L_x_90) ;  /* 0x0000000000608947 */ /* 0x000fea0003800000 */
[----:B------:R-:W-:Y:S01]  /*44a0*/  UMOV UR4, 0x10 ;  /* 0x0000001000047882 */ /* 0x000fe20000000000 */
[----:B------:R-:W-:Y:S01]  /*44b0*/  HFMA2 R0, -RZ, RZ, 0, 5.9604644775390625e-08 ;  /* 0x00000001ff007431 */ /* 0x000fe200000001ff */
[----:B------:R-:W-:-:S03]  /*44c0*/  MOV R3, 0xffff ;  /* 0x0000ffff00037802 */ /* 0x000fc60000000f00 */
[----:B------:R-:W-:Y:S04]  /*44d0*/  DEPBAR.LE SB2, 0x36 ;  /* 0x0000ad800000791a */ /* 0x000fe80000000000 */
[----:B------:R-:W2:Y:S02]  /*44e0*/  UTCATOMSWS.FIND_AND_SET.ALIGN UP0, UR4, UR4 ;  /* 0x00000004000475e3 */ /* 0x000ea40008000800 */
[----:B--2---:R-:W-:Y:S01]  /*44f0*/  MOV R4, UR4 ;  /* 0x0000000400047c02 */ /* 0x004fe20008000f00 */
[----:B------:R-:W-:Y:S06]  /*4500*/  BRA.U UP0, `(.L_x_91) ;  /* 0x0000000100187547 */ /* 0x000fec000b800000 */
.L_x_92:
[----:B------:R-:W-:Y:S05]  /*4510*/  NANOSLEEP 0x64 ;  /* 0x000000640000795d */ /* 0x000fea0003800000 */
[----:B------:R-:W-:-:S05]  /*4520*/  UMOV UR4, 0x10 ;  /* 0x0000001000047882 */ /* 0x000fca0000000000 */
[----:B------:R-:W-:Y:S04]  /*4530*/  DEPBAR.LE SB2, 0x36 ;  /* 0x0000ad800000791a */ /* 0x000fe80000000000 */
[----:B------:R-:W2:Y:S02]  /*4540*/  UTCATOMSWS.FIND_AND_SET.ALIGN UP0, UR4, UR4 ;  /* 0x00000004000475e3 */ /* 0x000ea40008000800 */
[----:B--2---:R-:W-:Y:S01]  /*4550*/  MOV R4, UR4 ;  /* 0x0000000400047c02 */ /* 0x004fe20008000f00 */
[----:B------:R-:W-:Y:S05]  /*4560*/  BRA.U !UP0, `(.L_x_92) ;  /* 0xfffffffd08e87547 */ /* 0x000fea000b83ffff */
.L_x_91:
[-C--:B------:R-:W-:Y:S02]  /*4570*/  SHF.L.U32 R3, R3, R4.reuse, RZ ;  /* 0x0000000403037219 */ /* 0x080fe400000006ff */
[----:B------:R-:W-:Y:S01]  /*4580*/  SHF.L.U32 R0, R0, R4, RZ ;  /* 0x0000000400007219 */ /* 0x000fe200000006ff */
[----:B------:R-:W-:Y:S02]  /*4590*/  IMAD.SHL.U32 R4, R4, 0x20, RZ ;  /* 0x0000002004047824 */ /* 0x000fe400078e00ff */
[----:B------:R2:W-:Y:S04]  /*45a0*/  ATOMS.OR RZ, [UR5+0x14], R3 ;  /* 0x00001403ffff798c */ /* 0x0005e8000b000005 */
[----:B------:R2:W-:Y:S04]  /*45b0*/  ATOMS.OR RZ, [UR5+0x18], R0 ;  /* 0x00001800ffff798c */ /* 0x0005e8000b000005 */
[----:B------:R2:W-:Y:S01]  /*45c0*/  STS [UR6+0x310], R4 ;  /* 0x00031004ff007988 */ /* 0x0005e20008000806 */
[----:B------:R-:W-:Y:S05]  /*45d0*/  BRA `(.L_x_90) ;  /* 0x0000000000107947 */ /* 0x000fea0003800000 */
.L_x_89:
[----:B------:R-:W-:Y:S02]  /*45e0*/  MOV R0, 0xffffffff ;  /* 0xffffffff00007802 */ /* 0x000fe40000000f00 */
[----:B------:R-:W-:-:S03]  /*45f0*/  MOV R4, 0x4620 ;  /* 0x0000462000047802 */ /* 0x000fc60000000f00 */
[----:B------:R2:W-:Y:S04]  /*4600*/  STS [UR6+0x310], R0 ;  /* 0x00031000ff007988 */ /* 0x0005e80008000806 */
[----:B-12--5:R-:W-:Y:S05]  /*4610*/  CALL.REL.NOINC `($__internal_1_$__cuda_sm10x_tcgen05_guardrail_trap_phase_invalid_during_alloc) ;  /* 0x0000004400e47944 */ /* 0x026fea0003c00000 */
.L_x_90:
[----:B------:R-:W-:Y:S05]  /*4620*/  WARPSYNC.ALL ;  /* 0x0000000000007948 */ /* 0x000fea0003800000 */
[----:B------:R-:W3:Y:S01]  /*4630*/  S2UR UR4, SR_CgaCtaId ;  /* 0x00000000000479c3 */ /* 0x000ee20000008800 */
[----:B------:R-:W-:Y:S01]  /*4640*/  UMOV UR17, 0x400 ;  /* 0x0000040000117882 */ /* 0x000fe20000000000 */
[----:B------:R-:W-:-:S06]  /*4650*/  NOP ;  /* 0x0000000000007918 */ /* 0x000fcc0000000000 */
[----:B------:R-:W-:Y:S06]  /*4660*/  BAR.ARV 0x6, 0xa0 ;  /* 0x0182800000007b1d */ /* 0x000fec0000002000 */
[----:B------:R-:W4:Y:S01]  /*4670*/  LDCU UR5, c[0x0][0x38c] ;  /* 0x00007180ff0577ac */ /* 0x000f220008000800 */
[----:B------:R-:W-:Y:S01]  /*4680*/  LOP3.LUT R2, R2, 0xffff, RZ, 0xc0, !PT ;  /* 0x0000ffff02027812 */ /* 0x000fe200078ec0ff */
[----:B------:R-:W-:Y:S01]  /*4690*/  IMAD.MOV.U32 R11, RZ, RZ, 0x1 ;  /* 0x00000001ff0b7424 */ /* 0x000fe200078e00ff */
[----:B------:R-:W-:Y:S01]  /*46a0*/  CS2R R8, SRZ ;  /* 0x0000000000087805 */ /* 0x000fe2000001ff00 */
[----:B------:R-:W1:Y:S01]  /*46b0*/  LDCU UR8, c[0x0][0x38c] ;  /* 0x00007180ff0877ac */ /* 0x000e620008000800 */
[----:B------:R-:W-:Y:S01]  /*46c0*/  R2UR UR19, R2 ;  /* 0x00000000021372ca */ /* 0x000fe200000e0000 */
[----:B------:R-:W-:Y:S01]  /*46d0*/  IMAD.MOV.U32 R10, RZ, RZ, RZ ;  /* 0x000000ffff0a7224 */ /* 0x000fe200078e00ff */
[----:B------:R-:W-:Y:S01]  /*46e0*/  UMOV UR22, URZ ;  /* 0x000000ff00167c82 */ /* 0x000fe20008000000 */
[----:B------:R-:W-:Y:S01]  /*46f0*/  UMOV UR14, URZ ;  /* 0x000000ff000e7c82 */ /* 0x000fe20008000000 */
[----:B---3--:R-:W-:Y:S01]  /*4700*/  ULEA UR17, UR4, UR17, 0x18 ;  /* 0x0000001104117291 */ /* 0x008fe2000f8ec0ff */
[----:B------:R-:W-:Y:S01]  /*4710*/  UMOV UR26, 0x0 ;  /* 0x00000000001a7882 */ /* 0x000fe20000000000 */
[----:B------:R-:W-:-:S02]  /*4720*/  UMOV UR27, 0x40804a0 ;  /* 0x040804a0001b7882 */ /* 0x000fc40000000000 */
[----:B------:R-:W-:Y:S02]  /*4730*/  UIADD3 UR6, UPT, UPT, UR17, 0x1500, URZ ;  /* 0x0000150011067890 */ /* 0x000fe4000fffe0ff */
[----:B------:R-:W-:Y:S02]  /*4740*/  UIADD3 UR7, UPT, UPT, UR17, 0x25500, URZ ;  /* 0x0002550011077890 */ /* 0x000fe4000fffe0ff */
[----:B----4-:R-:W-:Y:S01]  /*4750*/  UIADD3 UR5, UPT, UPT, UR5, 0x3f, URZ ;  /* 0x0000003f05057890 */ /* 0x010fe2000fffe0ff */
[----:B--2---:R-:W2:Y:S01]  /*4760*/  LDS R0, [UR17+0x310] ;  /* 0x00031011ff007984 */ /* 0x004ea20008000800 */
[----:B------:R-:W-:Y:S02]  /*4770*/  USHF.R.U32.HI UR6, URZ, 0x4, UR6 ;  /* 0x00000004ff067899 */ /* 0x000fe40008011606 */
[----:B------:R-:W-:Y:S02]  /*4780*/  USHF.R.S32.HI UR4, URZ, 0x1f, UR5 ;  /* 0x0000001fff047899 */ /* 0x000fe40008011405 */
[----:B------:R-:W-:-:S02]  /*4790*/  ULOP3.LUT UR6, UR6, 0x3fff, URZ, 0xc0, !UPT ;  /* 0x00003fff06067892 */ /* 0x000fc4000f8ec0ff */
[----:B------:R-:W-:Y:S02]  /*47a0*/  ULEA.HI UR4, UR4, UR5, URZ, 0x6 ;  /* 0x0000000504047291 */ /* 0x000fe4000f8f30ff */
[----:B------:R-:W-:Y:S02]  /*47b0*/  USHF.R.U32.HI UR5, URZ, 0x4, UR7 ;  /* 0x00000004ff057899 */ /* 0x000fe40008011607 */
[----:B------:R-:W-:Y:S02]  /*47c0*/  USHF.R.S32.HI UR28, URZ, 0x6, UR4 ;  /* 0x00000006ff1c7899 */ /* 0x000fe40008011404 */
[----:B------:R-:W-:Y:S02]  /*47d0*/  ULOP3.LUT UR5, UR5, 0x3fff, URZ, 0xc0, !UPT ;  /* 0x00003fff05057892 */ /* 0x000fe4000f8ec0ff */
[----:B------:R-:W-:Y:S02]  /*47e0*/  UISETP.LT.AND UP0, UPT, UR28, 0x1, UPT ;  /* 0x000000011c00788c */ /* 0x000fe4000bf01270 */
[----:B------:R-:W-:-:S02]  /*47f0*/  ULOP3.LUT UR20, UR6, 0x10000, URZ, 0xfc, !UPT ;  /* 0x0001000006147892 */ /* 0x000fc4000f8efcff */
[----:B------:R-:W-:Y:S02]  /*4800*/  USEL UR29, UR28, 0x1, !UP0 ;  /* 0x000000011c1d7887 */ /* 0x000fe4000c000000 */
[----:B------:R-:W-:Y:S02]  /*4810*/  ULOP3.LUT UR21, UR5, 0x10000, URZ, 0xfc, !UPT ;  /* 0x0001000005157892 */ /* 0x000fe4000f8efcff */
[----:B------:R-:W-:Y:S02]  /*4820*/  UIADD3 UR29, UPT, UPT, -UR29, URZ, URZ ;  /* 0x000000ff1d1d7290 */ /* 0x000fe4000fffe1ff */
[----:B-1----:R-:W-:Y:S01]  /*4830*/  UISETP.GE.AND UP4, UPT, UR8, 0x1, UPT ;  /* 0x000000010800788c */ /* 0x002fe2000bf86270 */
[----:B------:R-:W-:Y:S01]  /*4840*/  UMOV UR24, 0x0 ;  /* 0x0000000000187882 */ /* 0x000fe20000000000 */
[----:B------:R-:W-:Y:S01]  /*4850*/  UMOV UR25, 0x40804a0 ;  /* 0x040804a000197882 */ /* 0x000fe20000000000 */
[----:B--2---:R-:W-:-:S15]  /*4860*/  R2UR UR30, R0 ;  /* 0x00000000001e72ca */ /* 0x004fde00000e0000 */
.L_x_99:
[----:B------:R-:W-:Y:S02]  /*4870*/  LEA R0, R10, UR17, 0x3 ;  /* 0x000000110a007c11 */ /* 0x000fe4000f8e18ff */
[----:B------:R-:W-:Y:S02]  /*4880*/  SHF.L.U32 R5, R9, 0x1f, RZ ;  /* 0x0000001f09057819 */ /* 0x000fe400000006ff */
[----:B------:R-:W-:Y:S01]  /*4890*/  PLOP3.LUT P0, PT, PT, PT, UP4, 0x80, 0x8 ;  /* 0x000000000008781c */ /* 0x000fe20003f0f048 */
[----:B------:R-:W-:Y:S01]  /*48a0*/  VIADD R3, R0, 0x270 ;  /* 0x0000027000037836 */ /* 0x000fe20000000000 */
[----:B-1----:R-:W1:Y:S02]  /*48b0*/  SYNCS.PHASECHK.TRANS64.TRYWAIT P1, [R0+URZ+0x260], R5 ;  /* 0x00026005000075a7 */ /* 0x002e6400080211ff */
[----:B-1----:R-:W-:Y:S09]  /*48c0*/  @!P1 BRA `(.L_x_93) ;  /* 0x0000004000049947 */ /* 0x002ff20003800000 */
.L_x_214:
[----:B------:R-:W-:Y:S01]  /*48d0*/  LEA R4, R10, UR17, 0x4 ;  /* 0x000000110a047c11 */ /* 0x000fe2000f8e20ff */
[----:B------:R-:W-:Y:S01]  /*48e0*/  @UP4 ULEA UR4, UR14, UR17, 0x3 ;  /* 0x000000110e044291 */ /* 0x000fe2000f8e18ff */
[----:B------:R-:W-:Y:S01]  /*48f0*/  PLOP3.LUT P1, PT, PT, PT, PT, 0x80, 0x8 ;  /* 0x000000000008781c */ /* 0x000fe20003f2f070 */
[----:B------:R-:W-:Y:S01]  /*4900*/  ULEA UR23, UR22, UR17, 0x3 ;  /* 0x0000001116177291 */ /* 0x000fe2000f8e18ff */
[----:B------:R-:W-:Y:S02]  /*4910*/  PRMT R3, RZ, 0x654, R3 ;  /* 0x00000654ff037816 */ /* 0x000fe40000000003 */
[----:B-1----:R-:W1:Y:S01]  /*4920*/  LDS.128 R4, [R4+0x2f0] ;  /* 0x0002f00004047984 */ /* 0x002e620000000c00 */
[----:B------:R-:W-:Y:S02]  /*4930*/  @P0 SHF.L.U32 R2, R8, 0x1f, RZ ;  /* 0x0000001f08020819 */ /* 0x000fe400000006ff */
[----:B------:R-:W-:Y:S01]  /*4940*/  SHF.L.U32 R0, R11, 0x1f, RZ ;  /* 0x0000001f0b007819 */ /* 0x000fe200000006ff */
[----:B------:R-:W-:Y:S01]  /*4950*/  @!PT LDS RZ, [RZ] ;  /* 0x00000000fffff984 */ /* 0x000fe20000000800 */
[----:B------:R-:W-:Y:S01]  /*4960*/  @!PT LDS RZ, [RZ] ;  /* 0x00000000fffff984 */ /* 0x000fe20000000800 */
[----:B------:R-:W-:Y:S01]  /*4970*/  @!PT LDS RZ, [RZ] ;  /* 0x00000000fffff984 */ /* 0x000fe20000000800 */
[----:B------:R-:W-:Y:S01]  /*4980*/  @!PT LDS RZ, [RZ] ;  /* 0x00000000fffff984 */ /* 0x000fe20000000800 */
[----:B------:R2:W-:Y:S06]  /*4990*/  MEMBAR.ALL.CTA ;  /* 0x0000000000007992 */ /* 0x0005ec0000008000 */
[----:B--2---:R-:W2:Y:S02]  /*49a0*/  FENCE.VIEW.ASYNC.S ;  /* 0x00000000000073c6 */ /* 0x004ea40000000000 */
[----:B--2---:R2:W-:Y:S01]  /*49b0*/  SYNCS.ARRIVE.TRANS64.RED.A1T0 RZ, [R3+URZ], RZ ;  /* 0x000000ff03ff79a7 */ /* 0x0045e200081004ff */
[----:B------:R2:W3:Y:S01]  /*49c0*/  @P0 SYNCS.PHASECHK.TRANS64.TRYWAIT P1, [UR4], R2 ;  /* 0x00000002ff0005a7 */ /* 0x0004e20008021104 */
[----:B------:R-:W-:-:S04]  /*49d0*/  ULEA.HI UR4, UR22, UR22, URZ, 0x1 ;  /* 0x0000001616047291 */ /* 0x000fc8000f8f08ff */
[----:B------:R-:W-:Y:S02]  /*49e0*/  USHF.L.U32 UR18, UR4, 0x4, URZ ;  /* 0x0000000404127899 */ /* 0x000fe400080006ff */
[----:B------:R-:W-:Y:S02]  /*49f0*/  ULOP3.LUT UR4, UR4, 0xffe, URZ, 0xc0, !UPT ;  /* 0x00000ffe04047892 */ /* 0x000fe4000f8ec0ff */
[----:B------:R-:W-:Y:S02]  /*4a00*/  ULOP3.LUT UR18, UR18, 0xffffffe0, URZ, 0xc0, !UPT ;  /* 0xffffffe012127892 */ /* 0x000fe4000f8ec0ff */
[----:B------:R-:W-:Y:S02]  /*4a10*/  UIADD3 UR4, UPT, UPT, -UR4, UR22, URZ ;  /* 0x0000001604047290 */ /* 0x000fe4000fffe1ff */
[----:B------:R-:W-:Y:S01]  /*4a20*/  UIADD3 UR18, UPT, UPT, UR30, UR18, URZ ;  /* 0x000000121e127290 */ /* 0x000fe2000fffe0ff */
[----:B------:R-:W4:Y:S03]  /*4a30*/  SYNCS.PHASECHK.TRANS64.TRYWAIT P0, [UR23+0x2a0], R0 ;  /* 0x0002a000ff0075a7 */ /* 0x000f260008001117 */
[----:B------:R-:W-:Y:S01]  /*4a40*/  ULEA UR18, UR4, UR18, 0x14 ;  /* 0x0000001204127291 */ /* 0x000fe2000f8ea0ff */
[----:B-1234-:R-:W-:Y:S11]  /*4a50*/  @!P0 BRA `(.L_x_94) ;  /* 0x0000003c00b48947 */ /* 0x01eff60003800000 */
.L_x_216:
[----:B------:R-:W-:Y:S01]  /*4a60*/  IADD3 R10, PT, PT, R10, 0x1, RZ ;  /* 0x000000010a0a7810 */ /* 0x000fe20007ffe0ff */
[----:B------:R-:W-:Y:S06]  /*4a70*/  BRA.U !UP4, `(.L_x_95) ;  /* 0x000000010c987547 */ /* 0x000fec000b800000 */
[----:B------:R-:W-:Y:S01]  /*4a80*/  UPLOP3.LUT UP2, UPT, UPT, UPT, UPT, 0x40, 0x4 ;  /* 0x000000000004789c */ /* 0x000fe20003f4e870 */
[----:B------:R-:W-:Y:S01]  /*4a90*/  UMOV UR16, UR29 ;  /* 0x0000001d00107c82 */ /* 0x000fe20008000000 */
[----:B------:R-:W-:Y:S01]  /*4aa0*/  UMOV UR15, UR28 ;  /* 0x0000001c000f7c82 */ /* 0x000fe20008000000 */
[----:B------:R-:W-:-:S08]  /*4ab0*/  UMOV UR6, UR14 ;  /* 0x0000000e00067c82 */ /* 0x000fd00008000000 */
.L_x_98:
[----:B------:R-:W-:Y:S02]  /*4ac0*/  UIADD3 UR16, UPT, UPT, UR16, 0x1, URZ ;  /* 0x0000000110107890 */ /* 0x000fe4000fffe0ff */
[----:B--2---:R-:W-:Y:S02]  /*4ad0*/  ULEA UR5, UR6, UR17, 0x3 ;  /* 0x0000001106057291 */ /* 0x004fe4000f8e18ff */
[----:B------:R-:W-:Y:S01]  /*4ae0*/  UISETP.NE.AND UP3, UPT, UR16, URZ, UPT ;  /* 0x000000ff1000728c */ /* 0x000fe2000bf65270 */
[----:B---3--:R-:W-:Y:S10]  /*4af0*/  @P1 BRA `(.L_x_96) ;  /* 0x00000000000c1947 */ /* 0x008ff40003800000 */
[----:B-1----:R-:W-:Y:S04]  /*4b00*/  SHF.L.U32 R3, R8, 0x1f, RZ ;  /* 0x0000001f08037819 */ /* 0x002fe800000006ff */
[----:B------:R-:W1:Y:S02]  /*4b10*/  SYNCS.PHASECHK.TRANS64.TRYWAIT P0, [UR5], R3 ;  /* 0x00000003ff0075a7 */ /* 0x000e640008001105 */
[----:B-1----:R-:W-:Y:S05]  /*4b20*/  @!P0 BRA `(.L_x_97) ;  /* 0x0000003c00988947 */ /* 0x002fea0003800000 */
.L_x_96:
[----:B------:R-:W-:Y:S01]  /*4b30*/  UISETP.NE.AND UP0, UPT, UR15, 0x1, UPT ;  /* 0x000000010f00788c */ /* 0x000fe2000bf05270 */
[----:B------:R-:W-:Y:S01]  /*4b40*/  PLOP3.LUT P1, PT, PT, PT, PT, 0x80, 0x8 ;  /* 0x000000000008781c */ /* 0x000fe20003f2f070 */
[----:B------:R-:W-:Y:S02]  /*4b50*/  UIADD3 UR4, UPT, UPT, UR6, 0x1, URZ ;  /* 0x0000000106047890 */ /* 0x000fe4000fffe0ff */
[----:B------:R-:W-:Y:S02]  /*4b60*/  ULEA UR12, UR6, UR21, 0x7 ;  /* 0x00000015060c7291 */ /* 0x000fe4000f8e38ff */
[----:B------:R-:W-:Y:S01]  /*4b70*/  UISETP.NE.AND UP1, UPT, UR4, 0x24, UPT ;  /* 0x000000240400788c */ /* 0x000fe2000bf25270 */
[----:B------:R-:W-:Y:S01]  /*4b80*/  PLOP3.LUT P0, PT, PT, PT, UP0, 0x80, 0x8 ;  /* 0x000000000008781c */ /* 0x000fe20003f0f008 */
[----:B------:R-:W-:Y:S02]  /*4b90*/  UIADD3 UR10, UPT, UPT, UR12, 0x2, URZ ;  /* 0x000000020c0a7890 */ /* 0x000fe4000fffe0ff */
[----:B------:R-:W-:Y:S02]  /*4ba0*/  USEL UR7, URZ, 0x1, UP1 ;  /* 0x00000001ff077887 */ /* 0x000fe40008800000 */
[----:B------:R-:W-:Y:S02]  /*4bb0*/  USEL UR14, UR4, URZ, UP1 ;  /* 0x000000ff040e7287 */ /* 0x000fe40008800000 */
[----:B------:R-:W-:Y:S02]  /*4bc0*/  UIADD3 UR15, UPT, UPT, UR15, -0x1, URZ ;  /* 0xffffffff0f0f7890 */ /* 0x000fe4000fffe0ff */
[----:B------:R-:W-:Y:S01]  /*4bd0*/  @UP0 ULEA UR4, UR14, UR17, 0x3 ;  /* 0x000000110e040291 */ /* 0x000fe2000f8e18ff */
[----:B------:R-:W-:Y:S01]  /*4be0*/  LOP3.LUT R8, R8, UR7, RZ, 0x3c, !PT ;  /* 0x0000000708087c12 */ /* 0x000fe2000f8e3cff */
[----:B------:R-:W-:Y:S01]  /*4bf0*/  UIADD3 UR7, UPT, UPT, UR5, 0x120, URZ ;  /* 0x0000012005077890 */ /* 0x000fe2000fffe0ff */
[----:B------:R-:W-:Y:S02]  /*4c00*/  UMOV UR13, 0x80004020 ;  /* 0x80004020000d7882 */ /* 0x000fe40000000000 */
[----:B-1----:R-:W-:Y:S01]  /*4c10*/  @P0 SHF.L.U32 R0, R8, 0x1f, RZ ;  /* 0x0000001f08000819 */ /* 0x002fe200000006ff */
[----:B------:R-:W-:Y:S01]  /*4c20*/  UMOV UR5, 0x80004020 ;  /* 0x8000402000057882 */ /* 0x000fe20000000000 */
[----:B------:R-:W-:Y:S01]  /*4c30*/  UMOV UR11, 0x80004020 ;  /* 0x80004020000b7882 */ /* 0x000fe20000000000 */
[----:B------:R-:W-:Y:S01]  /*4c40*/  UMOV UR9, 0x80004020 ;  /* 0x8000402000097882 */ /* 0x000fe20000000000 */
[----:B------:R2:W3:Y:S01]  /*4c50*/  @P0 SYNCS.PHASECHK.TRANS64.TRYWAIT P1, [UR4], R0 ;  /* 0x00000000ff0005a7 */ /* 0x0004e20008021104 */
[----:B------:R-:W-:Y:S03]  /*4c60*/  ULEA UR4, UR6, UR20, 0x8 ;  /* 0x0000001406047291 */ /* 0x000fe6000f8e40ff */
[----:B------:R-:W-:Y:S01]  /*4c70*/  UMOV UR6, UR14 ;  /* 0x0000000e00067c82 */ /* 0x000fe20008000000 */
[----:B------:R-:W-:Y:S05]  /*4c80*/  UIADD3 UR8, UPT, UPT, UR4, 0x2, URZ ;  /* 0x0000000204087890 */ /* 0x000fea000fffe0ff */
[----:B------:R2:W-:Y:S01]  /*4c90*/  UTCIMMA gdesc[UR4], gdesc[UR12], tmem[UR18], tmem[UR26], idesc[UR27], UP2 ;  /* 0x00ff1a0c040075ea */ /* 0x0005e20009000112 */
[----:B------:R-:W-:Y:S03]  /*4ca0*/  UPLOP3.LUT UP2, UPT, UPT, UPT, UPT, 0x80, 0x8 ;  /* 0x000000000008789c */ /* 0x000fe60003f4f070 */
[----:B------:R2:W-:Y:S01]  /*4cb0*/  UTCIMMA gdesc[UR8], gdesc[UR10], tmem[UR18], tmem[UR24], idesc[UR25], UPT ;  /* 0x00ff180a080075ea */ /* 0x0005e2000b800112 */
[----:B------:R2:W-:Y:S01]  /*4cc0*/  UTCBAR.MULTICAST [UR7], URZ, UR19 ;  /* 0x000000ff070073e9 */ /* 0x0005e20008000813 */
[----:B------:R-:W-:Y:S06]  /*4cd0*/  BRA.U UP3, `(.L_x_98) ;  /* 0xfffffffd03787547 */ /* 0x000fec000b83ffff */
.L_x_95:
[----:B--2---:R-:W-:Y:S01]  /*4ce0*/  UIADD3 UR4, UPT, UPT, UR22, 0x1, URZ ;  /* 0x0000000116047890 */ /* 0x004fe2000fffe0ff */
[----:B------:R-:W-:Y:S01]  /*4cf0*/  LOP3.LUT P0, RZ, R6, 0x1, RZ, 0xc0, !PT ;  /* 0x0000000106ff7812 */ /* 0x000fe2000780c0ff */
[----:B------:R-:W-:Y:S01]  /*4d00*/  UIADD3 UR5, UPT, UPT, UR23, 0x280, URZ ;  /* 0x0000028017057890 */ /* 0x000fe2000fffe0ff */
[----:B---3--:R-:W-:Y:S01]  /*4d10*/  ISETP.NE.AND P1, PT, R10, 0x2, PT ;  /* 0x000000020a00780c */ /* 0x008fe20003f25270 */
[----:B------:R-:W-:-:S03]  /*4d20*/  UISETP.NE.AND UP0, UPT, UR4, 0x4, UPT ;  /* 0x000000040400788c */ /* 0x000fc6000bf05270 */
[----:B-1----:R-:W-:Y:S01]  /*4d30*/  SEL R0, RZ, 0x1, P1 ;  /* 0x00000001ff007807 */ /* 0x002fe20000800000 */
[----:B------:R-:W-:Y:S01]  /*4d40*/  USEL UR6, URZ, 0x1, UP0 ;  /* 0x00000001ff067887 */ /* 0x000fe20008000000 */
[----:B------:R-:W-:Y:S01]  /*4d50*/  SEL R10, R10, RZ, P1 ;  /* 0x000000ff0a0a7207 */ /* 0x000fe20000800000 */
[----:B------:R-:W-:Y:S01]  /*4d60*/  USEL UR22, UR4, URZ, UP0 ;  /* 0x000000ff04167287 */ /* 0x000fe20008000000 */
[----:B------:R1:W-:Y:S01]  /*4d70*/  UTCBAR [UR5], URZ ;  /* 0x000000ff050073e9 */ /* 0x0003e200080000ff */
[----:B------:R-:W-:Y:S02]  /*4d80*/  LOP3.LUT R9, R9, R0, RZ, 0x3c, !PT ;  /* 0x0000000009097212 */ /* 0x000fe400078e3cff */
[----:B------:R-:W-:Y:S01]  /*4d90*/  LOP3.LUT R11, R11, UR6, RZ, 0x3c, !PT ;  /* 0x000000060b0b7c12 */ /* 0x000fe2000f8e3cff */
[----:B------:R-:W-:Y:S07]  /*4da0*/  @P0 BRA `(.L_x_99) ;  /* 0xfffffff800b00947 */ /* 0x000fee000383ffff */
[----:B------:R-:W2:Y:S01]  /*4db0*/  S2UR UR8, SR_CgaCtaId ;  /* 0x00000000000879c3 */ /* 0x000ea20000008800 */
[----:B------:R-:W-:Y:S01]  /*4dc0*/  ELECT P0, URZ, PT ;  /* 0x0000000000ff782f */ /* 0x000fe20003800000 */
[----:B------:R-:W-:Y:S01]  /*4dd0*/  IMAD.MOV.U32 R0, RZ, RZ, 0x1 ;  /* 0x00000001ff007424 */ /* 0x000fe200078e00ff */
[----:B------:R-:W-:Y:S01]  /*4de0*/  UIADD3 UR17, UPT, UPT, UR17, 0x2a0, URZ ;  /* 0x000002a011117890 */ /* 0x000fe2000fffe0ff */
[----:B------:R-:W-:Y:S01]  /*4df0*/  SHF.L.U32 R3, R11, 0x1f, RZ ;  /* 0x0000001f0b037819 */ /* 0x000fe200000006ff */
[----:B------:R-:W-:-:S03]  /*4e00*/  UMOV UR4, 0x40 ;  /* 0x0000004000047882 */ /* 0x000fc60000000000 */
[----:B------:R-:W-:Y:S01]  /*4e10*/  UVIRTCOUNT.DEALLOC.SMPOOL 0x80 ;  /* 0x000000800000784c */ /* 0x000fe20000000000 */
[----:B--2---:R-:W-:Y:S02]  /*4e20*/  ULEA UR8, UR8, UR4, 0x18 ;  /* 0x0000000408087291 */ /* 0x004fe4000f8ec0ff */
[----:B------:R-:W-:-:S07]  /*4e30*/  ULEA UR4, UR22, UR17, 0x3 ;  /* 0x0000001116047291 */ /* 0x000fce000f8e18ff */
[----:B------:R2:W-:Y:S02]  /*4e40*/  @P0 STS.U8 [UR8+0x1c], R0 ;  /* 0x00001c00ff000988 */ /* 0x0005e40008000008 */
[----:B------:R-:W3:Y:S02]  /*4e50*/  SYNCS.PHASECHK.TRANS64.TRYWAIT P0, [UR4], R3 ;  /* 0x00000003ff0075a7 */ /* 0x000ee40008001104 */
[----:B--23--:R-:W-:Y:S05]  /*4e60*/  @!P0 BRA `(.L_x_100) ;  /* 0x0000003800e08947 */ /* 0x00cfea0003800000 */
.L_x_219:
[----:B------:R-:W-:-:S04]  /*4e70*/  UIADD3 UR4, UPT, UPT, UR22, 0x1, URZ ;  /* 0x0000000116047890 */ /* 0x000fc8000fffe0ff */
[----:B------:R-:W-:-:S04]  /*4e80*/  UISETP.NE.AND UP0, UPT, UR4, 0x4, UPT ;  /* 0x000000040400788c */ /* 0x000fc8000bf05270 */
[----:B------:R-:W-:Y:S02]  /*4e90*/  USEL UR6, URZ, 0x1, UP0 ;  /* 0x00000001ff067887 */ /* 0x000fe40008000000 */
[----:B------:R-:W-:-:S04]  /*4ea0*/  USEL UR4, UR4, URZ, UP0 ;  /* 0x000000ff04047287 */ /* 0x000fc80008000000 */
[----:B-1----:R-:W-:Y:S01]  /*4eb0*/  ULEA UR5, UR4, UR17, 0x3 ;  /* 0x0000001104057291 */ /* 0x002fe2000f8e18ff */
[----:B------:R-:W-:-:S04]  /*4ec0*/  LOP3.LUT R2, R11, UR6, RZ, 0x3c, !PT ;  /* 0x000000060b027c12 */ /* 0x000fc8000f8e3cff */
[----:B--2---:R-:W-:-:S04]  /*4ed0*/  SHF.L.U32 R3, R2, 0x1f, RZ ;  /* 0x0000001f02037819 */ /* 0x004fc800000006ff */
[----:B------:R-:W1:Y:S02]  /*4ee0*/  SYNCS.PHASECHK.TRANS64.TRYWAIT P0, [UR5], R3 ;  /* 0x00000003ff0075a7 */ /* 0x000e640008001105 */
[----:B-1----:R-:W-:Y:S05]  /*4ef0*/  @!P0 BRA `(.L_x_101) ;  /* 0x0000003800d48947 */ /* 0x002fea0003800000 */
.L_x_221:
        /* <DEDUP_REMOVED lines=9> */
.L_x_223:
[----:B------:R-:W-:-:S04]  /*4f90*/  UIADD3 UR4, UPT, UPT, UR4, 0x1, URZ ;  /* 0x0000000104047890 */ /* 0x000fc8000fffe0ff */
[----:B------:R-:W-:-:S04]  /*4fa0*/  UISETP.NE.AND UP0, UPT, UR4, 0x4, UPT ;  /* 0x000000040400788c */ /* 0x000fc8000bf05270 */
[----:B------:R-:W-:Y:S02]  /*4fb0*/  USEL UR5, URZ, 0x1, UP0 ;  /* 0x00000001ff057887 */ /* 0x000fe40008000000 */
[----:B------:R-:W-:-:S04]  /*4fc0*/  USEL UR4, UR4, URZ, UP0 ;  /* 0x000000ff04047287 */ /* 0x000fc80008000000 */
[----:B------:R-:W-:Y:S01]  /*4fd0*/  ULEA UR4, UR4, UR17, 0x3 ;  /* 0x0000001104047291 */ /* 0x000fe2000f8e18ff */
[----:B-1----:R-:W-:-:S04]  /*4fe0*/  LOP3.LUT R3, R2, UR5, RZ, 0x3c, !PT ;  /* 0x0000000502037c12 */ /* 0x002fc8000f8e3cff */
[----:B------:R-:W-:-:S04]  /*4ff0*/  SHF.L.U32 R3, R3, 0x1f, RZ ;  /* 0x0000001f03037819 */ /* 0x000fc800000006ff */
[----:B------:R-:W1:Y:S02]  /*5000*/  SYNCS.PHASECHK.TRANS64.TRYWAIT P0, [UR4], R3 ;  /* 0x00000003ff0075a7 */ /* 0x000e640008001104 */
[----:B-1----:R-:W-:Y:S05]  /*5010*/  @!P0 BRA `(.L_x_103) ;  /* 0x0000003800bc8947 */ /* 0x002fea0003800000 */
.L_x_225:
[----:B------:R-:W-:Y:S01]  /*5020*/  NOP ;  /* 0x0000000000007918 */ /* 0x000fe20000000000 */
[----:B-1----:R-:W1:Y:S01]  /*5030*/  LDS R0, [UR8+0x14] ;  /* 0x00001408ff007984 */ /* 0x002e620008000800 */
[----:B------:R-:W-:Y:S01]  /*5040*/  ULOP3.LUT UR4, UR30, 0xffff, URZ, 0xc0, !UPT ;  /* 0x0000ffff1e047892 */ /* 0x000fe2000f8ec0ff */
[----:B------:R-:W-:Y:S01]  /*5050*/  UMOV UR5, 0xffff ;  /* 0x0000ffff00057882 */ /* 0x000fe20000000000 */
[----:B------:R-:W-:Y:S02]  /*5060*/  UMOV UR6, 0x1 ;  /* 0x0000000100067882 */ /* 0x000fe40000000000 */
[----:B------:R-:W-:-:S04]  /*5070*/  USHF.R.U32.HI UR4, URZ, 0x5, UR4 ;  /* 0x00000005ff047899 */ /* 0x000fc80008011604 */
[----:B------:R-:W-:Y:S02]  /*5080*/  USHF.L.U32 UR5, UR5, UR4, URZ ;  /* 0x0000000405057299 */ /* 0x000fe400080006ff */
[----:B------:R-:W-:-:S04]  /*5090*/  USHF.L.U32 UR4, UR6, UR4, URZ ;  /* 0x0000000406047299 */ /* 0x000fc800080006ff */
[----:B-1----:R-:W-:-:S04]  /*50a0*/  LOP3.LUT R0, R0, UR5, RZ, 0xc0, !PT ;  /* 0x0000000500007c12 */ /* 0x002fc8000f8ec0ff */
[----:B------:R-:W-:-:S13]  /*50b0*/  ISETP.NE.AND P0, PT, R0, UR5, PT ;  /* 0x0000000500007c0c */ /* 0x000fda000bf05270 */
[----:B------:R-:W-:Y:S05]  /*50c0*/  @P0 BRA `(.L_x_104) ;  /* 0x0000000000580947 */ /* 0x000fea0003800000 */
[----:B------:R-:W1:Y:S02]  /*50d0*/  LDS R0, [UR8+0x18] ;  /* 0x00001808ff007984 */ /* 0x000e640008000800 */
[----:B-1----:R-:W-:-:S04]  /*50e0*/  LOP3.LUT R0, R0, UR4, RZ, 0xc0, !PT ;  /* 0x0000000400007c12 */ /* 0x002fc8000f8ec0ff */
[----:B------:R-:W-:-:S13]  /*50f0*/  ISETP.NE.AND P0, PT, R0, UR4, PT ;  /* 0x0000000400007c0c */ /* 0x000fda000bf05270 */
[----:B------:R-:W-:Y:S05]  /*5100*/  @P0 BRA `(.L_x_105) ;  /* 0x00000000003c0947 */ /* 0x000fea0003800000 */
[----:B------:R-:W1:Y:S01]  /*5110*/  S2R R2, SR_LANEID ;  /* 0x0000000000027919 */ /* 0x000e620000000000 */
[----:B------:R-:W-:Y:S01]  /*5120*/  ULOP3.LUT UR5, URZ, UR5, URZ, 0x33, !UPT ;  /* 0x00000005ff057292 */ /* 0x000fe2000f8e33ff */
[----:B------:R-:W-:Y:S01]  /*5130*/  LOP3.LUT R4, RZ, UR4, RZ, 0x33, !PT ;  /* 0x00000004ff047c12 */ /* 0x000fe2000f8e33ff */
[----:B------:R-:W-:Y:S02]  /*5140*/  VOTEU.ANY UR4, UPT, PT ;  /* 0x0000000000047886 */ /* 0x000fe400038e0100 */
[----:B------:R-:W-:Y:S01]  /*5150*/  UFLO.U32 UR4, UR4 ;  /* 0x00000004000472bd */ /* 0x000fe200080e0000 */
[----:B------:R-:W2:Y:S01]  /*5160*/  REDUX UR6, R4 ;  /* 0x00000000040673c4 */ /* 0x000ea20000000000 */
[----:B------:R-:W-:-:S06]  /*5170*/  IMAD.U32 R0, RZ, RZ, UR5 ;  /* 0x00000005ff007e24 */ /* 0x000fcc000f8e00ff */
[----:B------:R3:W-:Y:S01]  /*5180*/  UTCATOMSWS.AND URZ, UR5 ;  /* 0x0000000500ff79e3 */ /* 0x0007e20008000000 */
[----:B------:R-:W4:Y:S01]  /*5190*/  REDUX UR7, R0 ;  /* 0x00000000000773c4 */ /* 0x000f220000000000 */
[----:B-1----:R-:W-:Y:S01]  /*51a0*/  ISETP.EQ.U32.AND P0, PT, R2, UR4, PT ;  /* 0x0000000402007c0c */ /* 0x002fe2000bf02070 */
[----:B--2---:R-:W-:Y:S01]  /*51b0*/  IMAD.U32 R2, RZ, RZ, UR6 ;  /* 0x00000006ff027e24 */ /* 0x004fe2000f8e00ff */
[----:B----4-:R-:W-:-:S11]  /*51c0*/  MOV R3, UR7 ;  /* 0x0000000700037c02 */ /* 0x010fd60008000f00 */
[----:B------:R3:W-:Y:S04]  /*51d0*/  @P0 ATOMS.AND RZ, [UR8+0x14], R3 ;  /* 0x00001403ffff098c */ /* 0x0007e8000a800008 */
[----:B------:R3:W-:Y:S01]  /*51e0*/  @P0 ATOMS.AND RZ, [UR8+0x18], R2 ;  /* 0x00001802ffff098c */ /* 0x0007e2000a800008 */
[----:B------:R-:W-:Y:S05]  /*51f0*/  BRA `(.L_x_106) ;  /* 0x0000000000147947 */ /* 0x000fea0003800000 */
.L_x_105:
[----:B------:R-:W-:Y:S02]  /*5200*/  MOV R2, 0x5220 ;  /* 0x0000522000027802 */ /* 0x000fe40000000f00 */
[----:B-----5:R-:W-:Y:S05]  /*5210*/  CALL.REL.NOINC `($__internal_0_$__cuda_sm10x_tcgen05_guardrail_trap_col_being_dealloced_not_returned_by_alloc) ;  /* 0x0000003800d87944 */ /* 0x020fea0003c00000 */
[----:B------:R-:W-:Y:S05]  /*5220*/  BRA `(.L_x_106) ;  /* 0x0000000000087947 */ /* 0x000fea0003800000 */
.L_x_104:
[----:B------:R-:W-:Y:S02]  /*5230*/  MOV R2, 0x5250 ;  /* 0x0000525000027802 */ /* 0x000fe40000000f00 */
[----:B-----5:R-:W-:Y:S05]  /*5240*/  CALL.REL.NOINC `($__internal_2_$__cuda_sm10x_tcgen05_guardrail_trap_unallocated_columns_being_dealloced) ;  /* 0x0000003800e47944 */ /* 0x020fea0003c00000 */
.L_x_106:
[----:B------:R-:W-:Y:S01]  /*5250*/  NOP ;  /* 0x0000000000007918 */ /* 0x000fe20000000000 */
[----:B---3--:R-:W-:Y:S05]  /*5260*/  EXIT ;  /* 0x000000000000794d */ /* 0x008fea0003800000 */
.L_x_88:
[----:B------:R-:W-:-:S09]  /*5270*/  UISETP.NE.OR UP0, UPT, UR18, 0x3, !UP3 ;  /* 0x000000031200788c */ /* 0x000fd2000df05670 */
[----:B------:R-:W-:Y:S05]  /*5280*/  BRA.U UP0, `(.L_x_107) ;  /* 0x0000000d00347547 */ /* 0x000fea000b800000 */
[----:B------:R-:W2:Y:S01]  /*5290*/  LDCU.64 UR4, c[0x0][0x888] ;  /* 0x00011100ff0477ac */ /* 0x000ea20008000a00 */
[----:B------:R-:W3:Y:S01]  /*52a0*/  LDC.64 R12, c[0x0][0x348] ;  /* 0x0000d200ff0c7b82 */ /* 0x000ee20000000a00 */
[----:B------:R-:W-:Y:S02]  /*52b0*/  HFMA2 R9, -RZ, RZ, 0, 0 ;  /* 0x00000000ff097431 */ /* 0x000fe400000001ff */
[----:B------:R-:W-:Y:S01]  /*52c0*/  IMAD.MOV.U32 R11, RZ, RZ, 0x1 ;  /* 0x00000001ff0b7424 */ /* 0x000fe200078e00ff */
[----:B------:R-:W4:Y:S01]  /*52d0*/  LDCU UR33, c[0x0][0x370] ;  /* 0x00006e00ff2177ac */ /* 0x000f220008000800 */
[----:B------:R-:W-:Y:S01]  /*52e0*/  IMAD.MOV.U32 R10, RZ, RZ, RZ ;  /* 0x000000ffff0a7224 */ /* 0x000fe200078e00ff */
[----:B------:R-:W-:Y:S01]  /*52f0*/  MOV R8, 0x800 ;  /* 0x0000080000087802 */ /* 0x000fe20000000f00 */
[----:B------:R-:W4:Y:S01]  /*5300*/  LDCU.128 UR28, c[0x0][0xb10] ;  /* 0x00016200ff1c77ac */ /* 0x000f220008000c00 */
[----:B------:R-:W1:Y:S01]  /*5310*/  LDCU UR32, c[0x0][0x374] ;  /* 0x00006e80ff2077ac */ /* 0x000e620008000800 */
[----:B------:R-:W1:Y:S01]  /*5320*/  LDCU.64 UR26, c[0x0][0x890] ;  /* 0x00011200ff1a77ac */ /* 0x000e620008000a00 */
[----:B--2---:R-:W-:Y:S01]  /*5330*/  UISETP.NE.U32.AND UP0, UPT, UR4, URZ, UPT ;  /* 0x000000ff0400728c */ /* 0x004fe2000bf05070 */
[----:B------:R-:W2:Y:S01]  /*5340*/  LDCU UR16, c[0x0][0xb0c] ;  /* 0x00016180ff1077ac */ /* 0x000ea20008000800 */
[----:B------:R-:W3:Y:S01]  /*5350*/  LDCU UR38, c[0x0][0xb20] ;  /* 0x00016400ff2677ac */ /* 0x000ee20008000800 */
[----:B------:R-:W3:Y:S01]  /*5360*/  LDCU UR4, c[0x0][0xb30] ;  /* 0x00016600ff0477ac */ /* 0x000ee20008000800 */
[----:B------:R-:W-:Y:S01]  /*5370*/  UMOV UR17, 0x400 ;  /* 0x0000040000117882 */ /* 0x000fe20000000000 */
[----:B----4-:R-:W-:-:S02]  /*5380*/  UIMAD.WIDE.U32 UR6, UR33, UR28, URZ ;  /* 0x0000001c210672a5 */ /* 0x010fc4000f8e00ff */
[----:B-1----:R-:W-:Y:S02]  /*5390*/  UIMAD.WIDE.U32 UR8, UR32, UR31, URZ ;  /* 0x0000001f200872a5 */ /* 0x002fe4000f8e00ff */
[----:B------:R-:W-:Y:S02]  /*53a0*/  ULEA UR17, UR48, UR17, 0x18 ;  /* 0x0000001130117291 */ /* 0x000fe4000f8ec0ff */
[----:B------:R-:W-:Y:S02]  /*53b0*/  UISETP.NE.AND.EX UP5, UPT, UR5, URZ, UPT, UP0 ;  /* 0x000000ff0500728c */ /* 0x000fe4000bfa5300 */
[----:B------:R-:W-:Y:S02]  /*53c0*/  UISETP.NE.U32.AND UP6, UPT, UR26, URZ, UPT ;  /* 0x000000ff1a00728c */ /* 0x000fe4000bfc5070 */
[----:B------:R-:W-:Y:S02]  /*53d0*/  UIADD3 UR5, UPT, UPT, UR17, 0x240, URZ ;  /* 0x0000024011057890 */ /* 0x000fe4000fffe0ff */
[----:B------:R-:W-:Y:S01]  /*53e0*/  UISETP.NE.AND UP0, UPT, UR42, 0x1, UPT ;  /* 0x000000012a00788c */ /* 0x000fe2000bf05270 */
[----:B------:R-:W-:Y:S01]  /*53f0*/  UMOV UR35, UR7 ;  /* 0x0000000700237c82 */ /* 0x000fe20008000000 */
[----:B------:R-:W-:Y:S01]  /*5400*/  UMOV UR34, UR9 ;  /* 0x0000000900227c82 */ /* 0x000fe20008000000 */
[----:B------:R-:W-:-:S02]  /*5410*/  USEL UR37, URZ, 0x1, UP4 ;  /* 0x00000001ff257887 */ /* 0x000fc4000a000000 */
[----:B--2---:R-:W-:Y:S02]  /*5420*/  UISETP.NE.AND UP0, UPT, UR16, 0x1, UPT ;  /* 0x000000011000788c */ /* 0x004fe4000bf05270 */
[----:B------:R-:W-:Y:S02]  /*5430*/  UPLOP3.LUT UP4, UPT, UPT, UPT, UPT, 0x40, 0x4 ;  /* 0x000000000004789c */ /* 0x000fe40003f8e870 */
[----:B------:R-:W-:Y:S01]  /*5440*/  UISETP.GE.AND UP2, UPT, UR42, 0x1, UPT ;  /* 0x000000012a00788c */ /* 0x000fe2000bf46270 */
[----:B------:R-:W1:Y:S01]  /*5450*/  LDCU.64 UR14, c[0x0][0xb28] ;  /* 0x00016500ff0e77ac */ /* 0x000e620008000a00 */
[----:B------:R-:W-:Y:S02]  /*5460*/  UISETP.NE.AND.EX UP6, UPT, UR27, URZ, UPT, UP6 ;  /* 0x000000ff1b00728c */ /* 0x000fe4000bfc5360 */
[----:B------:R-:W-:Y:S02]  /*5470*/  UPRMT UR48, UR48, 0x654, UR5 ;  /* 0x0000065430307896 */ /* 0x000fe40008000005 */
[----:B------:R-:W-:-:S02]  /*5480*/  USHF.R.U32.HI UR35, URZ, UR29, UR35 ;  /* 0x0000001dff237299 */ /* 0x000fc40008011623 */
[----:B---3--:R-:W-:Y:S02]  /*5490*/  USHF.R.U32.HI UR34, URZ, UR38, UR34 ;  /* 0x00000026ff227299 */ /* 0x008fe40008011622 */
[----:B------:R-:W-:Y:S02]  /*54a0*/  UISETP.NE.AND UP0, UPT, UR30, 0x1, UPT ;  /* 0x000000011e00788c */ /* 0x000fe4000bf05270 */
[----:B------:R-:W-:-:S11]  /*54b0*/  UISETP.NE.AND UP3, UPT, UR4, 0x1, UPT ;  /* 0x000000010400788c */ /* 0x000fd6000bf65270 */
.L_x_115:
[C---:B------:R-:W-:Y:S02]  /*54c0*/  LEA R3, R10.reuse, UR17, 0x3 ;  /* 0x000000110a037c11 */ /* 0x040fe4000f8e18ff */
[----:B------:R-:W-:Y:S02]  /*54d0*/  SHF.L.U32 R0, R9, 0x1f, RZ ;  /* 0x0000001f09007819 */ /* 0x000fe400000006ff */
[----:B------:R-:W-:Y:S02]  /*54e0*/  LEA R5, R10, UR17, 0x4 ;  /* 0x000000110a057c11 */ /* 0x000fe4000f8e20ff */
[----:B--2---:R-:W2:Y:S02]  /*54f0*/  SYNCS.PHASECHK.TRANS64.TRYWAIT P0, [R3+URZ+0x260], R0 ;  /* 0x00026000030075a7 */ /* 0x004ea400080011ff */
[----:B--2---:R-:W-:Y:S05]  /*5500*/  @!P0 BRA `(.L_x_108) ;  /* 0x0000003400988947 */ /* 0x004fea0003800000 */
.L_x_226:
[----:B------:R-:W3:Y:S01]  /*5510*/  LDS.128 R4, [R5+0x2f0] ;  /* 0x0002f00005047984 */ /* 0x000ee20000000c00 */
[----:B------:R-:W-:Y:S01]  /*5520*/  UISETP.GE.AND UP0, UPT, UR42, 0x1, UPT ;  /* 0x000000012a00788c */ /* 0x000fe2000bf06270 */
[----:B------:R-:W-:Y:S01]  /*5530*/  @!PT LDS RZ, [RZ] ;  /* 0x00000000fffff984 */ /* 0x000fe20000000800 */
[----:B------:R-:W-:Y:S01]  /*5540*/  @!PT LDS RZ, [RZ] ;  /* 0x00000000fffff984 */ /* 0x000fe20000000800 */
[----:B------:R-:W-:Y:S01]  /*5550*/  @!PT LDS RZ, [RZ] ;  /* 0x00000000fffff984 */ /* 0x000fe20000000800 */
[----:B------:R-:W-:Y:S01]  /*5560*/  @!PT LDS RZ, [RZ] ;  /* 0x00000000fffff984 */ /* 0x000fe20000000800 */
[----:B------:R4:W-:Y:S06]  /*5570*/  MEMBAR.ALL.CTA ;  /* 0x0000000000007992 */ /* 0x0009ec0000008000 */
[----:B----4-:R-:W4:Y:S01]  /*5580*/  FENCE.VIEW.ASYNC.S ;  /* 0x00000000000073c6 */ /* 0x010f220000000000 */
[----:B---3--:R-:W-:Y:S11]  /*5590*/  LOP3.LUT P0, RZ, R6, 0x1, RZ, 0xc0, !PT ;  /* 0x0000000106ff7812 */ /* 0x008ff6000780c0ff */
[----:B------:R-:W-:Y:S02]  /*55a0*/  @!UPT UIADD3 URZ, UPT, UPT, URZ, URZ, URZ ;  /* 0x000000fffffff290 */ /* 0x000fe4000fffe0ff */
[----:B----4-:R-:W-:Y:S01]  /*55b0*/  VOTEU.ANY UP2, P0 ;  /* 0x0000000000ff7886 */ /* 0x010fe20000040100 */
[----:B------:R-:W-:Y:S11]  /*55c0*/  PLOP3.LUT P0, PT, PT, PT, UP2, 0x80, 0x8 ;  /* 0x000000000008781c */ /* 0x000ff60003f0f028 */
[----:B------:R-:W-:Y:S02]  /*55d0*/  @!UPT UIADD3 URZ, UPT, UPT, URZ, URZ, URZ ;  /* 0x000000fffffff290 */ /* 0x000fe4000fffe0ff */
[----:B--2---:R-:W-:Y:S02]  /*55e0*/  @P0 SHF.R.U32.HI R0, RZ, 0x10, R5 ;  /* 0x00000010ff000819 */ /* 0x004fe40000011605 */
[----:B------:R-:W-:Y:S02]  /*55f0*/  @P0 MOV R2, R4 ;  /* 0x0000000400020202 */ /* 0x000fe40000000f00 */
[----:B------:R-:W-:Y:S01]  /*5600*/  @P0 R2UR UR4, R0 ;  /* 0x00000000000402ca */ /* 0x000fe200000e0000 */
[----:B------:R-:W-:Y:S01]  /*5610*/  VIADD R0, R3, 0x270 ;  /* 0x0000027003007836 */ /* 0x000fe20000000000 */
[----:B------:R-:W-:Y:S02]  /*5620*/  @P0 LOP3.LUT R4, R5, 0xffff, RZ, 0xc0, !PT ;  /* 0x0000ffff05040812 */ /* 0x000fe400078ec0ff */
[----:B------:R-:W-:Y:S02]  /*5630*/  @P0 R2UR UR6, R2 ;  /* 0x00000000020602ca */ /* 0x000fe400000e0000 */
[----:B------:R-:W-:Y:S02]  /*5640*/  PRMT R0, RZ, 0x654, R0 ;  /* 0x00000654ff007816 */ /* 0x000fe40000000000 */
[----:B------:R-:W-:Y:S02]  /*5650*/  @P0 R2UR UR5, R4 ;  /* 0x00000000040502ca */ /* 0x000fe400000e0000 */
[----:B------:R2:W-:Y:S03]  /*5660*/  SYNCS.ARRIVE.TRANS64.RED.A1T0 RZ, [R0+URZ], RZ ;  /* 0x000000ff00ff79a7 */ /* 0x0005e600081004ff */
[----:B------:R-:W-:Y:S04]  /*5670*/  @UP2 UMOV UR25, UR4 ;  /* 0x0000000400192c82 */ /* 0x000fe80008000000 */
[----:B------:R-:W-:Y:S04]  /*5680*/  @UP2 UMOV UR13, UR6 ;  /* 0x00000006000d2c82 */ /* 0x000fe80008000000 */
[----:B------:R-:W-:Y:S01]  /*5690*/  @UP2 UMOV UR7, UR5 ;  /* 0x0000000500072c82 */ /* 0x000fe20008000000 */
[----:B------:R-:W-:Y:S05]  /*56a0*/  BRA.U !UP0, `(.L_x_109) ;  /* 0x0000000108c07547 */ /* 0x000fea000b800000 */
[----:B------:R-:W-:Y:S02]  /*56b0*/  UIMAD.WIDE.U32 UR10, UR7, UR31, URZ ;  /* 0x0000001f070a72a5 */ /* 0x000fe4000f8e00ff */
[----:B------:R-:W-:Y:S02]  /*56c0*/  UP2UR UR12, UPR, URZ, 0x4 ;  /* 0x00000004ff0c7883 */ /* 0x000fe40008000000 */
[----:B------:R-:W-:Y:S02]  /*56d0*/  UISETP.NE.AND UP2, UPT, UR30, 0x1, UPT ;  /* 0x000000011e00788c */ /* 0x000fe4000bf45270 */
[----:B------:R-:W-:Y:S02]  /*56e0*/  UIMAD.WIDE.U32 UR18, UR13, UR28, URZ ;  /* 0x0000001c0d1272a5 */ /* 0x000fe4000f8e00ff */
[----:B------:R-:W-:Y:S02]  /*56f0*/  USEL UR4, UR32, UR34, !UP2 ;  /* 0x0000002220047287 */ /* 0x000fe4000d000000 */
[----:B------:R-:W-:Y:S02]  /*5700*/  UISETP.NE.AND UP0, UPT, UR16, 0x1, UPT ;  /* 0x000000011000788c */ /* 0x000fe4000bf05270 */
[----:B------:R-:W-:Y:S02]  /*5710*/  UP2UR UR24, UPR, URZ, 0x2 ;  /* 0x00000002ff187883 */ /* 0x000fe40008000000 */
[----:B------:R-:W-:Y:S02]  /*5720*/  UISETP.NE.AND UP1, UPT, UR42, 0x1, UPT ;  /* 0x000000012a00788c */ /* 0x000fe4000bf25270 */
[----:B-1----:R-:W-:Y:S02]  /*5730*/  UIMAD.WIDE.U32 UR20, UR4, UR14, URZ ;  /* 0x0000000e041472a5 */ /* 0x002fe4000f8e00ff */
[----:B------:R-:W-:Y:S01]  /*5740*/  USEL UR8, UR33, UR35, !UP0 ;  /* 0x0000002321087287 */ /* 0x000fe2000c000000 */
[----:B------:R-:W-:Y:S02]  /*5750*/  UMOV UR5, UR11 ;  /* 0x0000000b00057c82 */ /* 0x000fe40008000000 */
[----:B------:R-:W-:Y:S02]  /*5760*/  USHF.R.U32.HI UR6, URZ, UR38, UR5 ;  /* 0x00000026ff067299 */ /* 0x000fe40008011605 */
[----:B------:R-:W-:Y:S02]  /*5770*/  UIMAD.WIDE.U32 UR22, UR8, UR14, URZ ;  /* 0x0000000e081672a5 */ /* 0x000fe4000f8e00ff */
[----:B------:R-:W-:Y:S02]  /*5780*/  USEL UR6, UR7, UR6, !UP2 ;  /* 0x0000000607067287 */ /* 0x000fe4000d000000 */
[----:B------:R-:W-:Y:S02]  /*5790*/  UISETP.NE.AND UP2, UPT, UR12, URZ, UPT ;  /* 0x000000ff0c00728c */ /* 0x000fe4000bf45270 */
[----:B------:R-:W-:Y:S01]  /*57a0*/  UIMAD.WIDE.U32 UR10, UR6, UR14, URZ ;  /* 0x0000000e060a72a5 */ /* 0x000fe2000f8e00ff */
[----:B------:R-:W-:Y:S02]  /*57b0*/  UMOV UR5, UR19 ;  /* 0x0000001300057c82 */ /* 0x000fe40008000000 */
[----:B------:R-:W-:Y:S03]  /*57c0*/  USHF.R.U32.HI UR9, URZ, UR29, UR5 ;  /* 0x0000001dff097299 */ /* 0x000fe60008011605 */
[----:B------:R-:W-:Y:S02]  /*57d0*/  UMOV UR5, UR21 ;  /* 0x0000001500057c82 */ /* 0x000fe40008000000 */
[----:B------:R-:W-:Y:S03]  /*57e0*/  @UP1 USHF.R.U32.HI UR4, URZ, UR15, UR5 ;  /* 0x0000000fff041299 */ /* 0x000fe60008011605 */
[----:B------:R-:W-:Y:S01]  /*57f0*/  UMOV UR5, UR23 ;  /* 0x0000001700057c82 */ /* 0x000fe20008000000 */
[----:B------:R-:W-:Y:S02]  /*5800*/  UIMAD UR4, UR42, UR4, URZ ;  /* 0x000000042a0472a4 */ /* 0x000fe4000f8e02ff */
[----:B------:R-:W-:Y:S02]  /*5810*/  @UP1 USHF.R.U32.HI UR8, URZ, UR15, UR5 ;  /* 0x0000000fff081299 */ /* 0x000fe40008011605 */
[----:B------:R-:W-:Y:S02]  /*5820*/  USEL UR5, UR13, UR9, !UP0 ;  /* 0x000000090d057287 */ /* 0x000fe4000c000000 */
[----:B------:R-:W-:Y:S02]  /*5830*/  UIMAD UR9, UR42, UR8, URZ ;  /* 0x000000082a0972a4 */ /* 0x000fe4000f8e02ff */
[----:B------:R-:W-:Y:S03]  /*5840*/  UISETP.GE.AND UP0, UPT, UR6, UR4, UPT ;  /* 0x000000040600728c */ /* 0x000fe6000bf06270 */
[----:B------:R-:W-:Y:S01]  /*5850*/  UMOV UR4, UR11 ;  /* 0x0000000b00047c82 */ /* 0x000fe20008000000 */
[----:B------:R-:W-:Y:S02]  /*5860*/  UISETP.GE.OR UP0, UPT, UR5, UR9, UP0 ;  /* 0x000000090500728c */ /* 0x000fe40008706670 */
[----:B------:R-:W-:Y:S02]  /*5870*/  USHF.R.U32.HI UR4, URZ, UR15, UR4 ;  /* 0x0000000fff047299 */ /* 0x000fe40008011604 */
[----:B------:R-:W-:Y:S02]  /*5880*/  UIMAD.WIDE.U32 UR10, UR5, UR14, URZ ;  /* 0x0000000e050a72a5 */ /* 0x000fe4000f8e00ff */
[----:B------:R-:W-:Y:S04]  /*5890*/  USEL UR12, UR6, UR4, !UP1 ;  /* 0x00000004060c7287 */ /* 0x000fe8000c800000 */
[----:B------:R-:W-:Y:S01]  /*58a0*/  UIADD3 UR9, UPT, UPT, -UR12, URZ, URZ ;  /* 0x000000ff0c097290 */ /* 0x000fe2000fffe1ff */
[----:B------:R-:W-:Y:S02]  /*58b0*/  @!UP0 UMOV UR4, UR11 ;  /* 0x0000000b00048c82 */ /* 0x000fe40008000000 */
[----:B------:R-:W-:Y:S02]  /*58c0*/  @!UP0 USHF.R.U32.HI UR4, URZ, UR15, UR4 ;  /* 0x0000000fff048299 */ /* 0x000fe40008011604 */
[----:B------:R-:W-:Y:S02]  /*58d0*/  UIMAD UR9, UR42, UR9, UR6 ;  /* 0x000000092a0972a4 */ /* 0x000fe4000f8e0206 */
[----:B------:R-:W-:Y:S02]  /*58e0*/  @!UP0 USEL UR4, UR5, UR4, !UP1 ;  /* 0x0000000405048287 */ /* 0x000fe4000c800000 */
[----:B------:R-:W-:Y:S02]  /*58f0*/  UISETP.NE.AND UP1, UPT, UR24, URZ, UPT ;  /* 0x000000ff1800728c */ /* 0x000fe4000bf25270 */
[----:B------:R-:W-:Y:S02]  /*5900*/  @!UP0 UIMAD UR9, UR8, UR9, UR4 ;  /* 0x00000009080982a4 */ /* 0x000fe4000f8e0204 */
[----:B------:R-:W-:Y:S02]  /*5910*/  @!UP0 UIADD3 UR10, UPT, UPT, UR12, -UR4, URZ ;  /* 0x800000040c0a8290 */ /* 0x000fe4000fffe0ff */
[----:B------:R-:W-:Y:S02]  /*5920*/  UIADD3 UR4, UPT, UPT, -UR5, URZ, URZ ;  /* 0x000000ff05047290 */ /* 0x000fe4000fffe1ff */
[----:B------:R-:W-:Y:S02]  /*5930*/  UIADD3 UR8, UPT, UPT, -UR6, URZ, URZ ;  /* 0x000000ff06087290 */ /* 0x000fe4000fffe1ff */
[----:B------:R-:W-:Y:S02]  /*5940*/  @!UP0 UIMAD UR6, UR10, UR42, UR5 ;  /* 0x0000002a0a0682a4 */ /* 0x000fe4000f8e0205 */
[----:B------:R-:W-:Y:S02]  /*5950*/  UIMAD UR13, UR16, UR4, UR13 ;  /* 0x00000004100d72a4 */ /* 0x000fe4000f8e020d */
[----:B------:R-:W-:Y:S01]  /*5960*/  UIMAD UR7, UR30, UR8, UR7 ;  /* 0x000000081e0772a4 */ /* 0x000fe2000f8e0207 */
[----:B------:R-:W-:Y:S02]  /*5970*/  @!UP0 UMOV UR5, UR9 ;  /* 0x0000000900058c82 */ /* 0x000fe40008000000 */
[----:B------:R-:W-:Y:S02]  /*5980*/  UIMAD UR13, UR5, UR16, UR13 ;  /* 0x00000010050d72a4 */ /* 0x000fe4000f8e020d */
[----:B------:R-:W-:Y:S11]  /*5990*/  UIMAD UR7, UR6, UR30, UR7 ;  /* 0x0000001e060772a4 */ /* 0x000ff6000f8e0207 */
[----:B------:R-:W-:Y:S01]  /*59a0*/  @!UPT UIADD3 URZ, UPT, UPT, URZ, URZ, URZ ;  /* 0x000000fffffff290 */ /* 0x000fe2000fffe0ff */
.L_x_109:
[----:B------:R-:W3:Y:S01]  /*59b0*/  @!UP3 LDCU.128 UR20, c[0x0][0xb10] ;  /* 0x00016200ff14b7ac */ /* 0x000ee20008000c00 */
[----:B------:R-:W-:Y:S02]  /*59c0*/  ISETP.NE.U32.AND P0, PT, RZ, UR26, PT ;  /* 0x0000001aff007c0c */ /* 0x000fe4000bf05070 */
[----:B------:R-:W-:Y:S02]  /*59d0*/  SHF.L.U32 R2, R11, 0x1f, RZ ;  /* 0x0000001f0b027819 */ /* 0x000fe400000006ff */
[----:B------:R-:W-:Y:S01]  /*59e0*/  ISETP.NE.AND.EX P0, PT, RZ, UR27, PT, P0 ;  /* 0x0000001bff007c0c */ /* 0x000fe2000bf05300 */
[----:B------:R-:W4:Y:S01]  /*59f0*/  @!UP3 LDCU UR5, c[0x0][0xb0c] ;  /* 0x00016180ff05b7ac */ /* 0x000f220008000800 */
[----:B---3--:R-:W-:Y:S07]  /*5a00*/  UIMAD.WIDE.U32 UR8, UR13, UR20, URZ ;  /* 0x000000140d0872a5 */ /* 0x008fee000f8e00ff */
[----:B------:R-:W-:Y:S01]  /*5a10*/  @!UP3 UMOV UR4, UR9 ;  /* 0x000000090004bc82 */ /* 0x000fe20008000000 */
[----:B----4-:R-:W-:Y:S02]  /*5a20*/  @!UP3 UISETP.NE.AND UP0, UPT, UR5, 0x1, UPT ;  /* 0x000000010500b88c */ /* 0x010fe4000bf05270 */
[----:B------:R-:W-:Y:S02]  /*5a30*/  @!UP3 USHF.R.U32.HI UR4, URZ, UR21, UR4 ;  /* 0x00000015ff04b299 */ /* 0x000fe40008011604 */
[----:B------:R-:W-:Y:S02]  /*5a40*/  UIMAD.WIDE.U32 UR8, UR7, UR23, URZ ;  /* 0x00000017070872a5 */ /* 0x000fe4000f8e00ff */
[----:B------:R-:W-:Y:S02]  /*5a50*/  @!UP3 USEL UR10, UR13, UR4, !UP0 ;  /* 0x000000040d0ab287 */ /* 0x000fe4000c000000 */
[----:B------:R-:W-:Y:S03]  /*5a60*/  @!UP3 UISETP.NE.AND UP0, UPT, UR22, 0x1, UPT ;  /* 0x000000011600b88c */ /* 0x000fe6000bf05270 */
[----:B------:R-:W-:Y:S02]  /*5a70*/  @!UP3 UMOV UR6, UR9 ;  /* 0x000000090006bc82 */ /* 0x000fe40008000000 */
[----:B------:R-:W3:Y:S02]  /*5a80*/  @!UP3 LDCU UR4, c[0x0][0xb20] ;  /* 0x00016400ff04b7ac */ /* 0x000ee40008000800 */
[----:B---3--:R-:W-:Y:S04]  /*5a90*/  @!UP3 USHF.R.U32.HI UR6, URZ, UR4, UR6 ;  /* 0x00000004ff06b299 */ /* 0x008fe80008011606 */
[----:B------:R-:W-:Y:S04]  /*5aa0*/  @!UP3 USEL UR6, UR7, UR6, !UP0 ;  /* 0x000000060706b287 */ /* 0x000fe8000c000000 */
[----:B------:R-:W-:Y:S02]  /*5ab0*/  @!UP3 UIADD3 UR4, UPT, UPT, -UR10, UR6, URZ ;  /* 0x000000060a04b290 */ /* 0x000fe4000fffe1ff */
[----:B------:R-:W-:Y:S02]  /*5ac0*/  @!UP3 UIADD3 UR6, UPT, UPT, UR10, -UR6, URZ ;  /* 0x800000060a06b290 */ /* 0x000fe4000fffe0ff */
[----:B------:R-:W-:Y:S02]  /*5ad0*/  @!UP3 UIMAD UR13, UR4, UR5, UR13 ;  /* 0x00000005040db2a4 */ /* 0x000fe4000f8e020d */
[----:B------:R-:W-:Y:S01]  /*5ae0*/  @!UP3 UIMAD UR7, UR6, UR22, UR7 ;  /* 0x000000160607b2a4 */ /* 0x000fe2000f8e0207 */
[----:B------:R-:W-:Y:S11]  /*5af0*/  BRA.U UP4, `(.L_x_110) ;  /* 0x0000000104107547 */ /* 0x000ff6000b800000 */
[----:B--2---:R-:W-:Y:S04]  /*5b00*/  MOV R0, UR37 ;  /* 0x0000002500007c02 */ /* 0x004fe80008000f00 */
[----:B------:R-:W-:Y:S04]  /*5b10*/  SHF.L.U32 R3, R0, 0x1f, RZ ;  /* 0x0000001f00037819 */ /* 0x000fe800000006ff */
[----:B------:R-:W2:Y:S02]  /*5b20*/  SYNCS.PHASECHK.TRANS64.TRYWAIT P1, [UR17+0x258], R3 ;  /* 0x00025803ff0075a7 */ /* 0x000ea40008021111 */
[----:B--2---:R-:W-:Y:S05]  /*5b30*/  @!P1 BRA `(.L_x_111) ;  /* 0x0000003000209947 */ /* 0x004fea0003800000 */
.L_x_110:
[----:B------:R-:W-:Y:S05]  /*5b40*/  BRA.U !UP6, `(.L_x_112) ;  /* 0x000000010e387547 */ /* 0x000fea000b800000 */
[----:B------:R-:W-:Y:S01]  /*5b50*/  UPLOP3.LUT UP1, UPT, UPT, UPT, UP5, 0x80, 0x8 ;  /* 0x000000000008789c */ /* 0x000fe20003f2f050 */
[----:B--2---:R-:W-:Y:S01]  /*5b60*/  HFMA2 R0, -RZ, RZ, 0, 5.9604644775390625e-08 ;  /* 0x00000001ff007431 */ /* 0x004fe200000001ff */
[----:B------:R-:W2:Y:S01]  /*5b70*/  LDCU.64 UR8, c[0x0][0x358] ;  /* 0x00006b00ff0877ac */ /* 0x000ea20008000a00 */
[----:B------:R-:W-:Y:S03]  /*5b80*/  IMAD.MOV.U32 R49, RZ, RZ, 0x1 ;  /* 0x00000001ff317424 */ /* 0x000fe600078e00ff */
[----:B------:R-:W-:Y:S05]  /*5b90*/  PLOP3.LUT P1, PT, PT, PT, UP1, 0x80, 0x8 ;  /* 0x000000000008781c */ /* 0x000fea0003f2f018 */
[----:B------:R-:W3:Y:S01]  /*5ba0*/  @UP1 LDCU.64 UR4, c[0x0][0x888] ;  /* 0x00011100ff0417ac */ /* 0x000ee20008000a00 */
[----:B------:R-:W-:Y:S07]  /*5bb0*/  @UP1 UIMAD UR6, UR36, UR26, URZ ;  /* 0x0000001a240612a4 */ /* 0x000fee000f8e02ff */
[----:B------:R-:W-:Y:S01]  /*5bc0*/  @!P1 PRMT R49, R0, 0x7610, R49 ;  /* 0x0000761000319816 */ /* 0x000fe20000000031 */
[----:B---3--:R-:W-:Y:S06]  /*5bd0*/  @UP1 UIMAD.WIDE UR4, UR6, 0x4, UR4 ;  /* 0x00000004060418a5 */ /* 0x008fec000f8e0204 */
[----:B------:R-:W-:Y:S01]  /*5be0*/  IMAD.U32 R4, RZ, RZ, UR4 ;  /* 0x00000004ff047e24 */ /* 0x000fe2000f8e00ff */
[----:B------:R-:W-:Y:S04]  /*5bf0*/  MOV R5, UR5 ;  /* 0x0000000500057c02 */ /* 0x000fe80008000f00 */
[----:B------:R-:W3:Y:S01]  /*5c00*/  @!UP1 LDCU UR4, c[0x0][0x880] ;  /* 0x00011000ff0497ac */ /* 0x000ee20008000800 */
[----:B--2--5:R4:W5:Y:S02]  /*5c10*/  @P1 LDG.E R26, desc[UR8][R4.64] ;  /* 0x00000008041a1981 */ /* 0x024964000c1e1900 */
[----:B---34-:R-:W-:Y:S07]  /*5c20*/  @!P1 IMAD.U32 R26, RZ, RZ, UR4 ;  /* 0x00000004ff1a9e24 */ /* 0x018fee000f8e00ff */
.L_x_112:
[----:B-----5:R-:W-:Y:S01]  /*5c30*/  @!P0 ISETP.EQ.AND P2, PT, R26, RZ, PT ;  /* 0x000000ff1a00820c */ /* 0x020fe20003f42270 */
[----:B------:R-:W-:Y:S01]  /*5c40*/  @!UPT UIADD3 URZ, UPT, UPT, URZ, URZ, URZ ;  /* 0x000000fffffff290 */ /* 0x000fe2000fffe0ff */
[----:B------:R-:W-:Y:S11]  /*5c50*/  @!P0 BRA `(.L_x_113) ;  /* 0x0000000000148947 */ /* 0x000ff60003800000 */
[----:B------:R-:W-:Y:S02]  /*5c60*/  LOP3.LUT P0, RZ, R49, 0xff, RZ, 0xc0, !PT ;  /* 0x000000ff31ff7812 */ /* 0x000fe4000780c0ff */
[----:B------:R-:W-:Y:S04]  /*5c70*/  PLOP3.LUT P2, PT, PT, PT, UP1, 0x80, 0x8 ;  /* 0x000000000008781c */ /* 0x000fe80003f4f018 */
[----:B------:R-:W-:Y:S07]  /*5c80*/  PLOP3.LUT P2, PT, P2, PT, PT, 0x8, 0x80 ;  /* 0x000000000080781c */ /* 0x000fee000174e170 */
[----:B------:R-:W-:Y:S11]  /*5c90*/  @P0 ISETP.EQ.AND P2, PT, R26, RZ, PT ;  /* 0x000000ff1a00020c */ /* 0x000ff60003f42270 */
[----:B------:R-:W-:Y:S02]  /*5ca0*/  @!UPT UIADD3 URZ, UPT, UPT, URZ, URZ, URZ ;  /* 0x000000fffffff290 */ /* 0x000fe4000fffe0ff */
.L_x_113:
[----:B------:R-:W3:Y:S01]  /*5cb0*/  SYNCS.PHASECHK.TRANS64.TRYWAIT P0, [UR17+0x248], R2 ;  /* 0x00024802ff0075a7 */ /* 0x000ee20008001111 */
[----:B------:R-:W-:Y:S02]  /*5cc0*/  ELECT P1, URZ, PT ;  /* 0x0000000000ff782f */ /* 0x000fe40003820000 */
[----:B------:R-:W-:Y:S01]  /*5cd0*/  IADD3 R10, PT, PT, R10, 0x1, RZ ;  /* 0x000000010a0a7810 */ /* 0x000fe20007ffe0ff */
[----:B---3--:R-:W-:Y:S10]  /*5ce0*/  @!P0 BRA `(.L_x_114) ;  /* 0x0000002c00cc8947 */ /* 0x008ff40003800000 */
.L_x_229:
[----:B------:R-:W-:Y:S01]  /*5cf0*/  PLOP3.LUT P1, PT, P2, P1, PT, 0xf2, 0x2f ;  /* 0x00000000002f781c */ /* 0x000fe20001723e72 */
[----:B------:R-:W-:Y:S01]  /*5d00*/  UMOV UR18, 0x0 ;  /* 0x0000000000127882 */ /* 0x000fe20000000000 */
[----:B------:R-:W-:Y:S01]  /*5d10*/  UMOV UR19, 0x10000000 ;  /* 0x1000000000137882 */ /* 0x000fe20000000000 */
[----:B------:R-:W-:Y:S01]  /*5d20*/  UMOV UR12, UR36 ;  /* 0x00000024000c7c82 */ /* 0x000fe20008000000 */
[----:B------:R-:W-:Y:S01]  /*5d30*/  LOP3.LUT R11, R11, 0x1, RZ, 0x3c, !PT ;  /* 0x000000010b0b7812 */ /* 0x000fe200078e3cff */
[----:B------:R-:W-:Y:S01]  /*5d40*/  UMOV UR36, UR25 ;  /* 0x0000001900247c82 */ /* 0x000fe20008000000 */
[----:B------:R-:W-:Y:S07]  /*5d50*/  UPLOP3.LUT UP4, UPT, UPT, UPT, UPT, 0x80, 0x8 ;  /* 0x000000000008789c */ /* 0x000fee0003f8f070 */
[----:B--2---:R-:W-:Y:S01]  /*5d60*/  @!P1 IADD3 R2, P0, PT, R12, 0x580, RZ ;  /* 0x000005800c029810 */ /* 0x004fe20007f1e0ff */
[----:B------:R-:W-:Y:S03]  /*5d70*/  VOTEU.ALL UP0, P1 ;  /* 0x0000000000ff7886 */ /* 0x000fe60000800000 */
[----:B------:R-:W-:Y:S01]  /*5d80*/  @!P1 R2UR UR5, R2 ;  /* 0x00000000020592ca */ /* 0x000fe200000e0000 */
[----:B------:R-:W-:Y:S01]  /*5d90*/  @!P1 IMAD.X R0, RZ, RZ, R13, P0 ;  /* 0x000000ffff009224 */ /* 0x000fe200000e060d */
[----:B------:R-:W-:Y:S01]  /*5da0*/  @!UP0 USHF.L.U32 UR10, UR45, 0x5, URZ ;  /* 0x000000052d0a8899 */ /* 0x000fe200080006ff */
[----:B------:R-:W-:Y:S01]  /*5db0*/  ISETP.NE.AND P0, PT, R10, 0x2, PT ;  /* 0x000000020a00780c */ /* 0x000fe20003f05270 */
[----:B------:R-:W-:Y:S02]  /*5dc0*/  @!UP0 USHF.L.U32 UR11, UR46, 0x6, URZ ;  /* 0x000000062e0b8899 */ /* 0x000fe400080006ff */
[----:B------:R-:W-:Y:S01]  /*5dd0*/  @!P1 R2UR UR4, R0 ;  /* 0x00000000000492ca */ /* 0x000fe200000e0000 */
[----:B------:R-:W-:Y:S01]  /*5de0*/  @!UP0 UIADD3 UR8, UPT, UPT, UR17, 0x400, URZ ;  /* 0x0000040011088890 */ /* 0x000fe2000fffe0ff */
[----:B------:R-:W-:Y:S01]  /*5df0*/  SEL R0, RZ, 0x1, P0 ;  /* 0x00000001ff007807 */ /* 0x000fe20000000000 */
[----:B------:R-:W-:Y:S01]  /*5e00*/  @!UP0 UIADD3 UR9, UPT, UPT, UR17, 0x240, URZ ;  /* 0x0000024011098890 */ /* 0x000fe2000fffe0ff */
[----:B------:R-:W-:Y:S01]  /*5e10*/  SEL R10, R10, RZ, P0 ;  /* 0x000000ff0a0a7207 */ /* 0x000fe20000000000 */
[----:B------:R-:W-:Y:S01]  /*5e20*/  VOTEU.ALL UP0, P1 ;  /* 0x0000000000ff7886 */ /* 0x000fe20000800000 */
[----:B------:R-:W-:Y:S01]  /*5e30*/  LOP3.LUT R9, R9, R0, RZ, 0x3c, !PT ;  /* 0x0000000009097212 */ /* 0x000fe200078e3cff */
[----:B------:R-:W-:Y:S01]  /*5e40*/  IMAD.U32 R2, RZ, RZ, UR5 ;  /* 0x00000005ff027e24 */ /* 0x000fe2000f8e00ff */
[----:B------:R-:W-:Y:S02]  /*5e50*/  UIADD3 UR45, UPT, UPT, UR7, UR57, URZ ;  /* 0x00000039072d7290 */ /* 0x000fe4000fffe0ff */
[----:B------:R-:W-:Y:S03]  /*5e60*/  UIADD3 UR46, UPT, UPT, UR13, UR60, URZ ;  /* 0x0000003c0d2e7290 */ /* 0x000fe6000fffe0ff */
[----:B------:R-:W-:Y:S01]  /*5e70*/  IMAD.U32 R3, RZ, RZ, UR4 ;  /* 0x00000004ff037e24 */ /* 0x000fe2000f8e00ff */
[----:B------:R-:W-:Y:S04]  /*5e80*/  @!P1 R2UR UR4, R2 ;  /* 0x00000000020492ca */ /* 0x000fe800000e0000 */
[----:B------:R-:W-:Y:S11]  /*5e90*/  @!P1 R2UR UR5, R3 ;  /* 0x00000000030592ca */ /* 0x000ff600000e0000 */
[----:B------:R-:W-:Y:S02]  /*5ea0*/  @!UPT UIADD3 URZ, UPT, UPT, URZ, URZ, URZ ;  /* 0x000000fffffff290 */ /* 0x000fe4000fffe0ff */
[----:B------:R2:W-:Y:S01]  /*5eb0*/  @!UP0 UTMALDG.3D [UR8], [UR4], desc[UR18] ;  /* 0x00001208040085b4 */ /* 0x0005e20008011000 */
[----:B------:R2:W-:Y:S01]  /*5ec0*/  @!P1 SYNCS.ARRIVE.TRANS64.RED.A0TR RZ, [UR17+0x240], R8 ;  /* 0x00024008ffff99a7 */ /* 0x0005e20008300411 */
[----:B------:R-:W-:Y:S01]  /*5ed0*/  SYNCS.ARRIVE.TRANS64.RED.A1T0 RZ, [UR48], RZ ;  /* 0x000000ffffff79a7 */ /* 0x000fe20008100430 */
[----:B------:R-:W-:Y:S05]  /*5ee0*/  BRA.U UP2, `(.L_x_115) ;  /* 0xfffffff502747547 */ /* 0x000fea000b83ffff */
[----:B------:R-:W-:Y:S07]  /*5ef0*/  MOV R0, UR17 ;  /* 0x0000001100007c02 */ /* 0x000fee0008000f00 */
.L_x_116:
[----:B---3--:R-:W-:-:S04]  /*5f00*/  SHF.L.U32 R3, R11, 0x1f, RZ ;  /* 0x0000001f0b037819 */ /* 0x008fc800000006ff */
[----:B------:R3:W4:Y:S03]  /*5f10*/  SYNCS.PHASECHK.TRANS64.TRYWAIT P0, [R0+URZ+0x248], R3 ;  /* 0x00024803000075a7 */ /* 0x00072600080011ff */
[----:B----4-:R-:W-:Y:S05]  /*5f20*/  @!P0 NANOSLEEP.SYNCS 0x989680 ;  /* 0x009896800000895d */ /* 0x010fea0003900000 */
[----:B------:R-:W4:Y:S02]  /*5f30*/  @!P0 SYNCS.PHASECHK.TRANS64 P0, [R0+URZ+0x248], R3 ;  /* 0x00024803000085a7 */ /* 0x000f2400080010ff */
[----:B-12-4-:R-:W-:Y:S05]  /*5f40*/  @P0 EXIT ;  /* 0x000000000000094d */ /* 0x016fea0003800000 */
[----:B------:R-:W-:Y:S05]  /*5f50*/  BRA `(.L_x_116) ;  /* 0xfffffffc00e87947 */ /* 0x000fea000383ffff */
.L_x_107:
[----:B------:R-:W-:-:S06]  /*5f60*/  UISETP.GE.AND UP0, UPT, UR18, 0x4, UPT ;  /* 0x000000041200788c */ /* 0x000fcc000bf06270 */
[----:B------:R-:W-:-:S13]  /*5f70*/  PLOP3.LUT P0, PT, PT, PT, UP0, 0x80, 0x8 ;  /* 0x000000000008781c */ /* 0x000fda0003f0f008 */
[----:B-1----:R-:W-:Y:S05]  /*5f80*/  @!P0 EXIT ;  /* 0x000000000000894d */ /* 0x002fea0003800000 */
[----:B------:R-:W-:Y:S01]  /*5f90*/  BAR.SYNC.DEFER_BLOCKING 0x6, 0xa0 ;  /* 0x0182800000007b1d */ /* 0x000fe20000010000 */
[C---:B------:R-:W-:Y:S01]  /*5fa0*/  IMAD.SHL.U32 R7, R39.reuse, 0x20, RZ ;  /* 0x0000002027077824 */ /* 0x040fe200078e00ff */
[----:B------:R-:W-:Y:S01]  /*5fb0*/  CS2R R52, SRZ ;  /* 0x0000000000347805 */ /* 0x000fe2000001ff00 */
[C---:B------:R-:W-:Y:S02]  /*5fc0*/  IMAD.SHL.U32 R48, R39.reuse, 0x10, RZ ;  /* 0x0000001027307824 */ /* 0x040fe400078e00ff */
[----:B------:R-:W-:Y:S01]  /*5fd0*/  IMAD.U32 R22, R39, 0x10000, RZ ;  /* 0x0001000027167824 */ /* 0x000fe200078e00ff */
[----:B------:R-:W-:Y:S02]  /*5fe0*/  UMOV UR44, 0x400 ;  /* 0x00000400002c7882 */ /* 0x000fe40000000000 */
[----:B------:R-:W1:Y:S01]  /*5ff0*/  LDC.64 R44, c[0x0][0x888] ;  /* 0x00022200ff2c7b82 */ /* 0x000e620000000a00 */
[----:B------:R-:W-:Y:S01]  /*6000*/  ULEA UR44, UR48, UR44, 0x18 ;  /* 0x0000002c302c7291 */ /* 0x000fe2000f8ec0ff */
[----:B------:R-:W-:Y:S01]  /*6010*/  LOP3.LUT R2, R7, 0x80, RZ, 0xc0, !PT ;  /* 0x0000008007027812 */ /* 0x000fe200078ec0ff */
[----:B------:R-:W-:Y:S01]  /*6020*/  IMAD.SHL.U32 R5, R39, 0x4, RZ ;  /* 0x0000000427057824 */ /* 0x000fe200078e00ff */
[----:B------:R-:W-:Y:S01]  /*6030*/  LOP3.LUT R48, R48, 0x600, RZ, 0xc0, !PT ;  /* 0x0000060030307812 */ /* 0x000fe200078ec0ff */
[----:B------:R-:W-:Y:S01]  /*6040*/  UIADD3 UR4, UPT, UPT, UR44, 0xc00, URZ ;  /* 0x00000c002c047890 */ /* 0x000fe2000fffe0ff */
[----:B------:R-:W-:Y:S01]  /*6050*/  LOP3.LUT R2, R2, 0x10, R39, 0xf8, !PT ;  /* 0x0000001002027812 */ /* 0x000fe200078ef827 */
[----:B------:R-:W-:Y:S01]  /*6060*/  IMAD.MOV.U32 R54, RZ, RZ, RZ ;  /* 0x000000ffff367224 */ /* 0x000fe200078e00ff */
[----:B------:R-:W2:Y:S01]  /*6070*/  LDC.64 R46, c[0x0][0x890] ;  /* 0x00022400ff2e7b82 */ /* 0x000ea20000000a00 */
[----:B------:R-:W-:Y:S01]  /*6080*/  LOP3.LUT R48, R48, 0x60, R7, 0xf8, !PT ;  /* 0x0000006030307812 */ /* 0x000fe200078ef807 */
[----:B------:R-:W-:Y:S01]  /*6090*/  IMAD.MOV.U32 R51, RZ, RZ, RZ ;  /* 0x000000ffff337224 */ /* 0x000fe200078e00ff */
[----:B------:R-:W-:Y:S01]  /*60a0*/  LOP3.LUT R22, R22, 0x600000, RZ, 0xc0, !PT ;  /* 0x0060000016167812 */ /* 0x000fe200078ec0ff */
[----:B------:R-:W-:Y:S01]  /*60b0*/  IMAD.U32 R55, RZ, RZ, UR4 ;  /* 0x00000004ff377e24 */ /* 0x000fe2000f8e00ff */
[----:B------:R-:W-:Y:S01]  /*60c0*/  LOP3.LUT R5, R2, 0x10, R5, 0x78, !PT ;  /* 0x0000001002057812 */ /* 0x000fe200078e7805 */
[----:B------:R-:W-:Y:S01]  /*60d0*/  IMAD.MOV.U32 R2, RZ, RZ, RZ ;  /* 0x000000ffff027224 */ /* 0x000fe200078e00ff */
[----:B------:R-:W-:Y:S01]  /*60e0*/  LOP3.LUT R48, R48, 0x100, R7, 0xf8, !PT ;  /* 0x0000010030307812 */ /* 0x000fe200078ef807 */
[----:B------:R-:W3:Y:S01]  /*60f0*/  LDC.64 R42, c[0x0][0x8b0] ;  /* 0x00022c00ff2a7b82 */ /* 0x000ee20000000a00 */
[----:B------:R-:W4:Y:S01]  /*6100*/  LDS R3, [UR44+0x310] ;  /* 0x0003102cff037984 */ /* 0x000f220008000800 */
[----:B------:R-:W1:Y:S01]  /*6110*/  LDCU UR50, c[0x0][0x370] ;  /* 0x00006e00ff3277ac */ /* 0x000e620008000800 */
[----:B------:R-:W-:Y:S01]  /*6120*/  LOP3.LUT R48, R48, R5, RZ, 0xfc, !PT ;  /* 0x0000000530307212 */ /* 0x000fe200078efcff */
[----:B------:R-:W1:Y:S04]  /*6130*/  LDCU.64 UR62, c[0x0][0x348] ;  /* 0x00006900ff3e77ac */ /* 0x000e680008000a00 */
[----:B------:R-:W1:Y:S01]  /*6140*/  LDC.64 R40, c[0x0][0x8a8] ;  /* 0x00022a00ff287b82 */ /* 0x000e620000000a00 */
[----:B------:R-:W1:Y:S01]  /*6150*/  LDCU UR43, c[0x0][0xb0c] ;  /* 0x00016180ff2b77ac */ /* 0x000e620008000800 */
[----:B------:R-:W1:Y:S01]  /*6160*/  LDCU UR39, c[0x0][0xb30] ;  /* 0x00016600ff2777ac */ /* 0x000e620008000800 */
[----:B------:R-:W1:Y:S01]  /*6170*/  LDCU.64 UR58, c[0x0][0x888] ;  /* 0x00011100ff3a77ac */ /* 0x000e620008000a00 */
[----:B------:R-:W1:Y:S01]  /*6180*/  LDCU.64 UR40, c[0x0][0xb28] ;  /* 0x00016500ff2877ac */ /* 0x000e620008000a00 */
[----:B------:R-:W1:Y:S01]  /*6190*/  LDCU.128 UR52, c[0x0][0xb10] ;  /* 0x00016200ff3477ac */ /* 0x000e620008000c00 */
[----:B------:R-:W1:Y:S01]  /*61a0*/  LDCU UR49, c[0x0][0x374] ;  /* 0x00006e80ff3177ac */ /* 0x000e620008000800 */
[----:B------:R-:W-:Y:S01]  /*61b0*/  UIADD3 UR56, UPT, UPT, UR44, 0x400, URZ ;  /* 0x000004002c387890 */ /* 0x000fe2000fffe0ff */
[----:B--2-4-:R-:W-:-:S11]  /*61c0*/  IMAD.IADD R22, R3, 0x1, R22 ;  /* 0x0000000103167824 */ /* 0x014fd600078e0216 */
.L_x_134:
[----:B------:R-:W-:Y:S02]  /*61d0*/  LEA R8, R51, UR44, 0x3 ;  /* 0x0000002c33087c11 */ /* 0x000fe4000f8e18ff */
[----:B------:R-:W-:Y:S02]  /*61e0*/  SHF.L.U32 R3, R53, 0x1f, RZ ;  /* 0x0000001f35037819 */ /* 0x000fe400000006ff */
[----:B------:R-:W-:Y:S02]  /*61f0*/  LEA R5, R51, UR44, 0x4 ;  /* 0x0000002c33057c11 */ /* 0x000fe4000f8e20ff */
[----:B--2---:R-:W2:Y:S02]  /*6200*/  SYNCS.PHASECHK.TRANS64.TRYWAIT P0, [R8+URZ+0x260], R3 ;  /* 0x00026003080075a7 */ /* 0x004ea400080011ff */
[----:B-12---:R-:W-:Y:S05]  /*6210*/  @!P0 BRA `(.L_x_117) ;  /* 0x0000002800988947 */ /* 0x006fea0003800000 */
.L_x_230:
[----:B------:R-:W4:Y:S01]  /*6220*/  LDS.128 R4, [R5+0x2f0] ;  /* 0x0002f00005047984 */ /* 0x000f220000000c00 */
[----:B------:R-:W-:Y:S01]  /*6230*/  UISETP.GE.AND UP0, UPT, UR42, 0x1, UPT ;  /* 0x000000012a00788c */ /* 0x000fe2000bf06270 */
[----:B------:R-:W-:Y:S01]  /*6240*/  @!PT LDS RZ, [RZ] ;  /* 0x00000000fffff984 */ /* 0x000fe20000000800 */
[----:B------:R-:W-:Y:S01]  /*6250*/  @!PT LDS RZ, [RZ] ;  /* 0x00000000fffff984 */ /* 0x000fe20000000800 */
[----:B------:R-:W-:Y:S01]  /*6260*/  @!PT LDS RZ, [RZ] ;  /* 0x00000000fffff984 */ /* 0x000fe20000000800 */
[----:B------:R-:W-:Y:S01]  /*6270*/  @!PT LDS RZ, [RZ] ;  /* 0x00000000fffff984 */ /* 0x000fe20000000800 */
[----:B------:R1:W-:Y:S06]  /*6280*/  MEMBAR.ALL.CTA ;  /* 0x0000000000007992 */ /* 0x0003ec0000008000 */
[----:B-1----:R-:W1:Y:S01]  /*6290*/  FENCE.VIEW.ASYNC.S ;  /* 0x00000000000073c6 */ /* 0x002e620000000000 */
[----:B----4-:R-:W-:Y:S11]  /*62a0*/  LOP3.LUT P0, RZ, R6, 0x1, RZ, 0xc0, !PT ;  /* 0x0000000106ff7812 */ /* 0x010ff6000780c0ff */
[----:B------:R-:W-:Y:S02]  /*62b0*/  @!UPT UIADD3 URZ, UPT, UPT, URZ, URZ, URZ ;  /* 0x000000fffffff290 */ /* 0x000fe4000fffe0ff */
[----:B-1----:R-:W-:Y:S01]  /*62c0*/  VOTEU.ANY UP1, P0 ;  /* 0x0000000000ff7886 */ /* 0x002fe20000020100 */
[----:B------:R-:W-:Y:S01]  /*62d0*/  PLOP3.LUT P0, PT, PT, PT, UP1, 0x80, 0x8 ;  /* 0x000000000008781c */ /* 0x000fe20003f0f018 */
[----:B------:R-:W-:Y:S11]  /*62e0*/  UP2UR UR47, UPR, URZ, 0x2 ;  /* 0x00000002ff2f7883 */ /* 0x000ff60008000000 */
[----:B------:R-:W-:Y:S01]  /*62f0*/  @!UPT UIADD3 URZ, UPT, UPT, URZ, URZ, URZ ;  /* 0x000000fffffff290 */ /* 0x000fe2000fffe0ff */
[----:B------:R-:W-:Y:S02]  /*6300*/  @P0 SHF.R.U32.HI R0, RZ, 0x10, R5 ;  /* 0x00000010ff000819 */ /* 0x000fe40000011605 */
[----:B--2---:R-:W-:Y:S02]  /*6310*/  @P0 MOV R3, R4 ;  /* 0x0000000400030202 */ /* 0x004fe40000000f00 */
        /* <DEDUP_REMOVED lines=11> */
[----:B------:R-:W2:Y:S01]  /*63d0*/  LDCU UR12, c[0x0][0xb20] ;  /* 0x00016400ff0c77ac */ /* 0x000ea20008000800 */
[----:B------:R-:W-:Y:S02]  /*63e0*/  UIMAD.WIDE.U32 UR4, UR49, UR55, URZ ;  /* 0x00000037310472a5 */ /* 0x000fe4000f8e00ff */
[----:B------:R-:W-:Y:S02]  /*63f0*/  UIMAD.WIDE.U32 UR6, UR50, UR52, URZ ;  /* 0x00000034320672a5 */ /* 0x000fe4000f8e00ff */
[----:B------:R-:W-:Y:S02]  /*6400*/  UISETP.NE.AND UP0, UPT, UR54, 0x1, UPT ;  /* 0x000000013600788c */ /* 0x000fe4000bf05270 */
[----:B------:R-:W-:Y:S02]  /*6410*/  UIMAD.WIDE.U32 UR8, UR37, UR55, URZ ;  /* 0x00000037250872a5 */ /* 0x000fe4000f8e00ff */
[----:B------:R-:W-:Y:S02]  /*6420*/  UIMAD.WIDE.U32 UR10, UR38, UR52, URZ ;  /* 0x00000034260a72a5 */ /* 0x000fe4000f8e00ff */
[----:B------:R-:W-:Y:S02]  /*6430*/  UISETP.NE.AND UP1, UPT, UR43, 0x1, UPT ;  /* 0x000000012b00788c */ /* 0x000fe4000bf25270 */
[----:B------:R-:W-:Y:S01]  /*6440*/  UISETP.NE.AND UP2, UPT, UR42, 0x1, UPT ;  /* 0x000000012a00788c */ /* 0x000fe2000bf45270 */
[----:B------:R-:W-:Y:S02]  /*6450*/  UMOV UR4, UR5 ;  /* 0x0000000500047c82 */ /* 0x000fe40008000000 */
[----:B--2---:R-:W-:Y:S03]  /*6460*/  USHF.R.U32.HI UR5, URZ, UR12, UR4 ;  /* 0x0000000cff057299 */ /* 0x004fe60008011604 */
[----:B------:R-:W-:Y:S02]  /*6470*/  UMOV UR4, UR7 ;  /* 0x0000000700047c82 */ /* 0x000fe40008000000 */
[----:B------:R-:W-:Y:S02]  /*6480*/  USHF.R.U32.HI UR7, URZ, UR53, UR4 ;  /* 0x00000035ff077299 */ /* 0x000fe40008011604 */
[----:B------:R-:W-:Y:S02]  /*6490*/  USEL UR4, UR49, UR5, !UP0 ;  /* 0x0000000531047287 */ /* 0x000fe4000c000000 */
[----:B------:R-:W-:Y:S01]  /*64a0*/  USEL UR7, UR50, UR7, !UP1 ;  /* 0x0000000732077287 */ /* 0x000fe2000c800000 */
[----:B------:R-:W-:Y:S01]  /*64b0*/  UMOV UR5, UR9 ;  /* 0x0000000900057c82 */ /* 0x000fe20008000000 */
[----:B------:R-:W-:Y:S02]  /*64c0*/  UIMAD.WIDE.U32 UR8, UR4, UR40, URZ ;  /* 0x00000028040872a5 */ /* 0x000fe4000f8e00ff */
[----:B------:R-:W-:Y:S03]  /*64d0*/  USHF.R.U32.HI UR6, URZ, UR12, UR5 ;  /* 0x0000000cff067299 */ /* 0x000fe60008011605 */
[----:B------:R-:W-:Y:S01]  /*64e0*/  UMOV UR5, UR11 ;  /* 0x0000000b00057c82 */ /* 0x000fe20008000000 */
[----:B------:R-:W-:Y:S02]  /*64f0*/  UIMAD.WIDE.U32 UR10, UR7, UR40, URZ ;  /* 0x00000028070a72a5 */ /* 0x000fe4000f8e00ff */
[----:B------:R-:W-:Y:S02]  /*6500*/  USHF.R.U32.HI UR12, URZ, UR53, UR5 ;  /* 0x00000035ff0c7299 */ /* 0x000fe40008011605 */
[----:B------:R-:W-:Y:S01]  /*6510*/  USEL UR6, UR37, UR6, !UP0 ;  /* 0x0000000625067287 */ /* 0x000fe2000c000000 */
[----:B------:R-:W-:Y:S02]  /*6520*/  UMOV UR5, UR9 ;  /* 0x0000000900057c82 */ /* 0x000fe40008000000 */
[----:B------:R-:W-:Y:S01]  /*6530*/  UMOV UR10, UR11 ;  /* 0x0000000b000a7c82 */ /* 0x000fe20008000000 */
[----:B------:R-:W-:Y:S02]  /*6540*/  @UP2 USHF.R.U32.HI UR4, URZ, UR41, UR5 ;  /* 0x00000029ff042299 */ /* 0x000fe40008011605 */
[----:B------:R-:W-:Y:S02]  /*6550*/  @UP2 USHF.R.U32.HI UR7, URZ, UR41, UR10 ;  /* 0x00000029ff072299 */ /* 0x000fe4000801160a */
[----:B------:R-:W-:Y:S02]  /*6560*/  UIMAD UR4, UR42, UR4, URZ ;  /* 0x000000042a0472a4 */ /* 0x000fe4000f8e02ff */
[----:B------:R-:W-:Y:S02]  /*6570*/  UIMAD.WIDE.U32 UR10, UR6, UR40, URZ ;  /* 0x00000028060a72a5 */ /* 0x000fe4000f8e00ff */
[----:B------:R-:W-:Y:S02]  /*6580*/  USEL UR5, UR38, UR12, !UP1 ;  /* 0x0000000c26057287 */ /* 0x000fe4000c800000 */
[----:B------:R-:W-:Y:S02]  /*6590*/  UIMAD UR8, UR42, UR7, URZ ;  /* 0x000000072a0872a4 */ /* 0x000fe4000f8e02ff */
[----:B------:R-:W-:Y:S03]  /*65a0*/  UISETP.GE.AND UP0, UPT, UR6, UR4, UPT ;  /* 0x000000040600728c */ /* 0x000fe6000bf06270 */
[----:B------:R-:W-:Y:S01]  /*65b0*/  UMOV UR4, UR11 ;  /* 0x0000000b00047c82 */ /* 0x000fe20008000000 */
[----:B------:R-:W-:Y:S02]  /*65c0*/  UISETP.GE.OR UP0, UPT, UR5, UR8, UP0 ;  /* 0x000000080500728c */ /* 0x000fe40008706670 */
[----:B------:R-:W-:Y:S02]  /*65d0*/  USHF.R.U32.HI UR4, URZ, UR41, UR4 ;  /* 0x00000029ff047299 */ /* 0x000fe40008011604 */
[----:B------:R-:W-:Y:S02]  /*65e0*/  UIMAD.WIDE.U32 UR8, UR5, UR40, URZ ;  /* 0x00000028050872a5 */ /* 0x000fe4000f8e00ff */
[----:B------:R-:W-:Y:S02]  /*65f0*/  USEL UR11, UR6, UR4, !UP2 ;  /* 0x00000004060b7287 */ /* 0x000fe4000d000000 */
[----:B------:R-:W-:Y:S02]  /*6600*/  UIADD3 UR8, UPT, UPT, -UR5, URZ, URZ ;  /* 0x000000ff05087290 */ /* 0x000fe4000fffe1ff */
[----:B------:R-:W-:Y:S01]  /*6610*/  UIADD3 UR10, UPT, UPT, -UR11, URZ, URZ ;  /* 0x000000ff0b0a7290 */ /* 0x000fe2000fffe1ff */
[----:B------:R-:W-:Y:S01]  /*6620*/  @!UP0 UMOV UR4, UR9 ;  /* 0x0000000900048c82 */ /* 0x000fe20008000000 */
[----:B------:R-:W-:Y:S02]  /*6630*/  UIADD3 UR9, UPT, UPT, -UR6, URZ, URZ ;  /* 0x000000ff06097290 */ /* 0x000fe4000fffe1ff */
[----:B------:R-:W-:Y:S02]  /*6640*/  @!UP0 USHF.R.U32.HI UR4, URZ, UR41, UR4 ;  /* 0x00000029ff048299 */ /* 0x000fe40008011604 */
[----:B------:R-:W-:Y:S02]  /*6650*/  UIMAD UR10, UR42, UR10, UR6 ;  /* 0x0000000a2a0a72a4 */ /* 0x000fe4000f8e0206 */
[----:B------:R-:W-:Y:S04]  /*6660*/  @!UP0 USEL UR4, UR5, UR4, !UP2 ;  /* 0x0000000405048287 */ /* 0x000fe8000d000000 */
[----:B------:R-:W-:Y:S02]  /*6670*/  @!UP0 UIMAD UR10, UR7, UR10, UR4 ;  /* 0x0000000a070a82a4 */ /* 0x000fe4000f8e0204 */
[----:B------:R-:W-:Y:S02]  /*6680*/  @!UP0 UIADD3 UR11, UPT, UPT, UR11, -UR4, URZ ;  /* 0x800000040b0b8290 */ /* 0x000fe4000fffe0ff */
[----:B------:R-:W-:Y:S02]  /*6690*/  UIMAD UR7, UR43, UR8, UR38 ;  /* 0x000000082b0772a4 */ /* 0x000fe4000f8e0226 */
[----:B------:R-:W-:Y:S02]  /*66a0*/  @!UP0 UIMAD UR6, UR11, UR42, UR5 ;  /* 0x0000002a0b0682a4 */ /* 0x000fe4000f8e0205 */
[----:B------:R-:W-:Y:S01]  /*66b0*/  UIMAD UR4, UR54, UR9, UR37 ;  /* 0x00000009360472a4 */ /* 0x000fe2000f8e0225 */
[----:B------:R-:W-:Y:S02]  /*66c0*/  @!UP0 UMOV UR5, UR10 ;  /* 0x0000000a00058c82 */ /* 0x000fe40008000000 */
[----:B------:R-:W-:Y:S02]  /*66d0*/  UIMAD UR38, UR5, UR43, UR7 ;  /* 0x0000002b052672a4 */ /* 0x000fe4000f8e0207 */
[----:B------:R-:W-:Y:S11]  /*66e0*/  UIMAD UR37, UR6, UR54, UR4 ;  /* 0x00000036062572a4 */ /* 0x000ff6000f8e0204 */
[----:B------:R-:W-:Y:S01]  /*66f0*/  @!UPT UIADD3 URZ, UPT, UPT, URZ, URZ, URZ ;  /* 0x000000fffffff290 */ /* 0x000fe2000fffe0ff */
.L_x_118:
[----:B------:R-:W-:Y:S01]  /*6700*/  UISETP.NE.AND UP0, UPT, UR39, 0x1, UPT ;  /* 0x000000012700788c */ /* 0x000fe2000bf05270 */
[----:B------:R-:W-:Y:S10]  /*6710*/  IADD3 R51, PT, PT, R51, 0x1, RZ ;  /* 0x0000000133337810 */ /* 0x000ff40007ffe0ff */
[----:B------:R-:W2:Y:S01]  /*6720*/  @!UP0 LDCU.128 UR12, c[0x0][0xb10] ;  /* 0x00016200ff0c87ac */ /* 0x000ea20008000c00 */
[----:B------:R-:W4:Y:S01]  /*6730*/  @!UP0 LDCU UR5, c[0x0][0xb0c] ;  /* 0x00016180ff0587ac */ /* 0x000f220008000800 */
[----:B------:R-:W3:Y:S01]  /*6740*/  @!UP0 LDCU UR10, c[0x0][0xb20] ;  /* 0x00016400ff0a87ac */ /* 0x000ee20008000800 */
[----:B--2---:R-:W-:Y:S02]  /*6750*/  UIMAD.WIDE.U32 UR8, UR38, UR12, URZ ;  /* 0x0000000c260872a5 */ /* 0x004fe4000f8e00ff */
[----:B------:R-:W-:Y:S02]  /*6760*/  UIMAD.WIDE.U32 UR6, UR37, UR15, URZ ;  /* 0x0000000f250672a5 */ /* 0x000fe4000f8e00ff */
[----:B------:R-:W-:Y:S03]  /*6770*/  @!UP0 UISETP.NE.AND UP1, UPT, UR14, 0x1, UPT ;  /* 0x000000010e00888c */ /* 0x000fe6000bf25270 */
[----:B------:R-:W-:Y:S01]  /*6780*/  @!UP0 UMOV UR4, UR9 ;  /* 0x0000000900048c82 */ /* 0x000fe20008000000 */
[----:B----4-:R-:W-:Y:S02]  /*6790*/  @!UP0 UISETP.NE.AND UP2, UPT, UR5, 0x1, UPT ;  /* 0x000000010500888c */ /* 0x010fe4000bf45270 */
[----:B------:R-:W-:Y:S01]  /*67a0*/  @!UP0 USHF.R.U32.HI UR4, URZ, UR13, UR4 ;  /* 0x0000000dff048299 */ /* 0x000fe20008011604 */
[----:B------:R-:W-:Y:S02]  /*67b0*/  @!UP0 UMOV UR6, UR7 ;  /* 0x0000000700068c82 */ /* 0x000fe40008000000 */
[----:B---3--:R-:W-:Y:S02]  /*67c0*/  @!UP0 USHF.R.U32.HI UR6, URZ, UR10, UR6 ;  /* 0x0000000aff068299 */ /* 0x008fe40008011606 */
[----:B------:R-:W-:Y:S02]  /*67d0*/  @!UP0 USEL UR7, UR38, UR4, !UP2 ;  /* 0x0000000426078287 */ /* 0x000fe4000d000000 */
[----:B------:R-:W-:Y:S04]  /*67e0*/  @!UP0 USEL UR6, UR37, UR6, !UP1 ;  /* 0x0000000625068287 */ /* 0x000fe8000c800000 */
[----:B------:R-:W-:Y:S02]  /*67f0*/  @!UP0 UIADD3 UR4, UPT, UPT, -UR7, UR6, URZ ;  /* 0x0000000607048290 */ /* 0x000fe4000fffe1ff */
[----:B------:R-:W-:Y:S02]  /*6800*/  @!UP0 UIADD3 UR6, UPT, UPT, UR7, -UR6, URZ ;  /* 0x8000000607068290 */ /* 0x000fe4000fffe0ff */
[----:B------:R-:W-:Y:S02]  /*6810*/  @!UP0 UIMAD UR38, UR4, UR5, UR38 ;  /* 0x00000005042682a4 */ /* 0x000fe4000f8e0226 */
[----:B------:R-:W-:Y:S02]  /*6820*/  @!UP0 UIMAD UR37, UR6, UR14, UR37 ;  /* 0x0000000e062582a4 */ /* 0x000fe4000f8e0225 */
[----:B------:R-:W-:Y:S09]  /*6830*/  ULOP3.LUT UP0, URZ, UR56, 0x90, URZ, 0xc0, !UPT ;  /* 0x0000009038ff7892 */ /* 0x000ff2000f80c0ff */
[----:B------:R-:W-:Y:S05]  /*6840*/  BRA.U !UP0, `(.L_x_119) ;  /* 0x0000000108407547 */ /* 0x000fea000b800000 */
[----:B------:R-:W2:Y:S01]  /*6850*/  LDCU.64 UR8, c[0x4][0x80] ;  /* 0x01001000ff0877ac */ /* 0x000ea20008000a00 */
[----:B------:R-:W-:Y:S01]  /*6860*/  MOV R15, 0x0 ;  /* 0x00000000000f7802 */ /* 0x000fe20000000f00 */
[----:B------:R-:W-:Y:S02]  /*6870*/  HFMA2 R12, -RZ, RZ, 0, 5.9604644775390625e-08 ;  /* 0x00000001ff0c7431 */ /* 0x000fe400000001ff */
[----:B------:R-:W-:Y:S02]  /*6880*/  IMAD.MOV.U32 R8, RZ, RZ, 0x70 ;  /* 0x00000070ff087424 */ /* 0x000fe400078e00ff */
[----:B------:R-:W-:Y:S01]  /*6890*/  IMAD.MOV.U32 R13, RZ, RZ, RZ ;  /* 0x000000ffff0d7224 */ /* 0x000fe200078e00ff */
[----:B------:R-:W3:Y:S01]  /*68a0*/  LDCU.64 UR6, c[0x4][0x88] ;  /* 0x01001100ff0677ac */ /* 0x000ee20008000a00 */
[----:B------:R-:W4:Y:S01]  /*68b0*/  LDC.64 R14, c[0x4][R15] ;  /* 0x010000000f0e7b82 */ /* 0x000f220000000a00 */
[----:B------:R-:W1:Y:S01]  /*68c0*/  LDCU.64 UR4, c[0x4][0x8] ;  /* 0x01000100ff0477ac */ /* 0x000e620008000a00 */
[----:B--2---:R-:W-:Y:S01]  /*68d0*/  MOV R5, UR9 ;  /* 0x0000000900057c02 */ /* 0x004fe20008000f00 */
[----:B------:R-:W-:Y:S01]  /*68e0*/  IMAD.U32 R4, RZ, RZ, UR8 ;  /* 0x00000008ff047e24 */ /* 0x000fe2000f8e00ff */
[----:B---3--:R-:W-:Y:S01]  /*68f0*/  MOV R7, UR7 ;  /* 0x0000000700077c02 */ /* 0x008fe20008000f00 */
[----:B------:R-:W-:Y:S01]  /*6900*/  IMAD.U32 R6, RZ, RZ, UR6 ;  /* 0x00000006ff067e24 */ /* 0x000fe2000f8e00ff */
[----:B-1----:R-:W-:Y:S01]  /*6910*/  MOV R11, UR5 ;  /* 0x00000005000b7c02 */ /* 0x002fe20008000f00 */
[----:B------:R-:W-:Y:S02]  /*6920*/  IMAD.U32 R10, RZ, RZ, UR4 ;  /* 0x00000004ff0a7e24 */ /* 0x000fe4000f8e00ff */
[----:B------:R-:W-:Y:S07]  /*6930*/  LEPC R20, `(.L_x_119) ;  /* 0x000000001014794e */ /* 0x000fee0000000000 */
[----:B----45:R-:W-:Y:S05]  /*6940*/  CALL.ABS.NOINC R14 ;  /* 0x000000000e007343 */ /* 0x030fea0003c00000 */
.L_x_119:
[----:B------:R-:W-:Y:S01]  /*6950*/  LOP3.LUT P0, RZ, R55, 0x90, RZ, 0xc0, !PT ;  /* 0x0000009037ff7812 */ /* 0x000fe2000780c0ff */
[----:B------:R-:W-:Y:S11]  /*6960*/  BSSY.RECONVERGENT B6, `(.L_x_120) ;  /* 0x0000013000067945 */ /* 0x000ff60003800200 */
[----:B------:R-:W-:Y:S01]  /*6970*/  @!UPT UIADD3 URZ, UPT, UPT, URZ, URZ, URZ ;  /* 0x000000fffffff290 */ /* 0x000fe2000fffe0ff */
[----:B------:R-:W-:Y:S05]  /*6980*/  @!P0 BRA `(.L_x_121) ;  /* 0x0000000000408947 */ /* 0x000fea0003800000 */
        /* <DEDUP_REMOVED lines=16> */
.L_x_121:
[----:B------:R-:W-:Y:S05]  /*6a90*/  BSYNC.RECONVERGENT B6 ;  /* 0x0000000000067941 */ /* 0x000fea0003800200 */
.L_x_120:
[----:B------:R-:W-:Y:S01]  /*6aa0*/  ISETP.NE.U32.AND P3, PT, R46, RZ, PT ;  /* 0x000000ff2e00720c */ /* 0x000fe20003f65070 */
[----:B------:R-:W-:Y:S01]  /*6ab0*/  UISETP.NE.AND UP1, UPT, UR61, URZ, UPT ;  /* 0x000000ff3d00728c */ /* 0x000fe2000bf25270 */
[----:B------:R-:W-:Y:S02]  /*6ac0*/  ISETP.NE.U32.AND P4, PT, R42, RZ, PT ;  /* 0x000000ff2a00720c */ /* 0x000fe40003f85070 */
[----:B------:R-:W-:Y:S02]  /*6ad0*/  ISETP.NE.AND.EX P3, PT, R47, RZ, PT, P3 ;  /* 0x000000ff2f00720c */ /* 0x000fe40003f65330 */
[----:B------:R-:W-:Y:S02]  /*6ae0*/  PLOP3.LUT P1, PT, PT, PT, PT, 0x8, 0x80 ;  /* 0x000000000080781c */ /* 0x000fe40003f2e170 */
[----:B------:R-:W-:Y:S02]  /*6af0*/  PLOP3.LUT P0, PT, PT, PT, UP1, 0x80, 0x8 ;  /* 0x000000000008781c */ /* 0x000fe40003f0f018 */
[----:B------:R-:W-:Y:S02]  /*6b00*/  ISETP.NE.AND.EX P4, PT, R43, RZ, PT, P4 ;  /* 0x000000ff2b00720c */ /* 0x000fe40003f85340 */
[----:B------:R-:W2:Y:S09]  /*6b10*/  @UP1 LDCU.64 UR4, c[0x0][0x888] ;  /* 0x00011100ff0417ac */ /* 0x000eb20008000a00 */
[----:B------:R-:W-:Y:S01]  /*6b20*/  @P0 PLOP3.LUT P1, PT, P3, PT, PT, 0x80, 0x8 ;  /* 0x000000000008081c */ /* 0x000fe20001f2f070 */
[----:B--2---:R-:W-:Y:S04]  /*6b30*/  @UP1 UISETP.NE.U32.AND UP0, UPT, UR4, URZ, UPT ;  /* 0x000000ff0400128c */ /* 0x004fe8000bf05070 */
[----:B------:R-:W-:Y:S04]  /*6b40*/  @UP1 UISETP.NE.AND.EX UP0, UPT, UR5, URZ, UPT, UP0 ;  /* 0x000000ff0500128c */ /* 0x000fe8000bf05300 */
[----:B------:R-:W-:Y:S01]  /*6b50*/  @UP1 USEL UR4, URZ, 0xffffffff, UP0 ;  /* 0xffffffffff041887 */ /* 0x000fe20008000000 */
[----:B------:R-:W-:Y:S11]  /*6b60*/  @!P3 BRA `(.L_x_122) ;  /* 0x000000000030b947 */ /* 0x000ff60003800000 */
[----:B------:R-:W-:Y:S01]  /*6b70*/  ISETP.NE.U32.AND P2, PT, R44, RZ, PT ;  /* 0x000000ff2c00720c */ /* 0x000fe20003f45070 */
[----:B------:R-:W2:Y:S01]  /*6b80*/  LDCU.64 UR6, c[0x0][0x358] ;  /* 0x00006b00ff0677ac */ /* 0x000ea20008000a00 */
[----:B------:R-:W-:Y:S02]  /*6b90*/  IMAD.MOV.U32 R49, RZ, RZ, 0x1 ;  /* 0x00000001ff317424 */ /* 0x000fe400078e00ff */
[----:B------:R-:W-:Y:S11]  /*6ba0*/  ISETP.NE.AND.EX P2, PT, R45, RZ, PT, P2 ;  /* 0x000000ff2d00720c */ /* 0x000ff60003f45320 */
[----:B------:R-:W-:Y:S02]  /*6bb0*/  @!UPT UIADD3 URZ, UPT, UPT, URZ, URZ, URZ ;  /* 0x000000fffffff290 */ /* 0x000fe4000fffe0ff */
[----:B------:R-:W3:Y:S01]  /*6bc0*/  @P2 LDC.64 R4, c[0x0][0x888] ;  /* 0x00022200ff042b82 */ /* 0x000ee20000000a00 */
[----:B-1----:R-:W-:Y:S04]  /*6bd0*/  @P2 IMAD R0, R46, UR36, RZ ;  /* 0x000000242e002c24 */ /* 0x002fe8000f8e02ff */
[----:B---3--:R-:W-:Y:S04]  /*6be0*/  @P2 IMAD.WIDE R4, R0, 0x4, R4 ;  /* 0x0000000400042825 */ /* 0x008fe800078e0204 */
[----:B------:R-:W-:Y:S01]  /*6bf0*/  HFMA2 R0, -RZ, RZ, 0, 5.9604644775390625e-08 ;  /* 0x00000001ff007431 */ /* 0x000fe200000001ff */
[----:B--2--5:R2:W5:Y:S04]  /*6c00*/  @P2 LDG.E R26, desc[UR6][R4.64] ;  /* 0x00000006041a2981 */ /* 0x024568000c1e1900 */
[----:B------:R-:W-:Y:S01]  /*6c10*/  @!P2 PRMT R49, R0, 0x7610, R49 ;  /* 0x000076100031a816 */ /* 0x000fe20000000031 */
[----:B--2---:R-:W3:Y:S06]  /*6c20*/  @!P2 LDC R26, c[0x0][0x880] ;  /* 0x00022000ff1aab82 */ /* 0x004eec0000000800 */
.L_x_122:
[----:B------:R-:W-:Y:S05]  /*6c30*/  @!P4 BRA `(.L_x_123) ;  /* 0x000000000024c947 */ /* 0x000fea0003800000 */
[----:B------:R-:W-:Y:S01]  /*6c40*/  ISETP.NE.U32.AND P2, PT, R40, RZ, PT ;  /* 0x000000ff2800720c */ /* 0x000fe20003f45070 */
[----:B------:R-:W2:Y:S03]  /*6c50*/  LDCU.64 UR6, c[0x0][0x358] ;  /* 0x00006b00ff0677ac */ /* 0x000ea60008000a00 */
[----:B------:R-:W-:Y:S11]  /*6c60*/  ISETP.NE.AND.EX P2, PT, R41, RZ, PT, P2 ;  /* 0x000000ff2900720c */ /* 0x000ff60003f45320 */
[----:B------:R-:W-:Y:S02]  /*6c70*/  @!UPT UIADD3 URZ, UPT, UPT, URZ, URZ, URZ ;  /* 0x000000fffffff290 */ /* 0x000fe4000fffe0ff */
[----:B------:R-:W4:Y:S01]  /*6c80*/  @P2 LDC.64 R4, c[0x0][0x8a8] ;  /* 0x00022a00ff042b82 */ /* 0x000f220000000a00 */
[----:B-1----:R-:W-:Y:S04]  /*6c90*/  @P2 IMAD R0, R42, UR36, RZ ;  /* 0x000000242a002c24 */ /* 0x002fe8000f8e02ff */
[----:B----4-:R-:W-:Y:S05]  /*6ca0*/  @P2 IMAD.WIDE R4, R0, 0x4, R4 ;  /* 0x0000000400042825 */ /* 0x010fea00078e0204 */
[----:B--2--5:R2:W5:Y:S02]  /*6cb0*/  @P2 LDG.E R23, desc[UR6][R4.64] ;  /* 0x0000000604172981 */ /* 0x024564000c1e1900 */
[----:B--2---:R-:W4:Y:S02]  /*6cc0*/  @!P2 LDC R23, c[0x0][0x8a0] ;  /* 0x00022800ff17ab82 */ /* 0x004f240000000800 */
.L_x_123:
[----:B---3-5:R-:W-:Y:S01]  /*6cd0*/  @P0 ISETP.NE.AND P4, PT, R26, RZ, PT ;  /* 0x000000ff1a00020c */ /* 0x028fe20003f85270 */
[----:B-1----:R-:W-:Y:S01]  /*6ce0*/  IMAD.U32 R0, RZ, RZ, UR4 ;  /* 0x00000004ff007e24 */ /* 0x002fe2000f8e00ff */
[----:B------:R-:W-:Y:S01]  /*6cf0*/  @P0 LOP3.LUT P2, RZ, R49, 0xff, RZ, 0xc0, !PT ;  /* 0x000000ff31ff0812 */ /* 0x000fe2000784c0ff */
[----:B------:R-:W-:Y:S01]  /*6d00*/  BSSY B1, `(.L_x_124) ;  /* 0x0000034000017945 */ /* 0x000fe20003800000 */
[----:B------:R-:W-:Y:S02]  /*6d10*/  @P0 SEL R9, RZ, 0xffffffff, P4 ;  /* 0xffffffffff090807 */ /* 0x000fe40002000000 */
[----:B------:R-:W-:Y:S02]  /*6d20*/  CS2R R30, SRZ ;  /* 0x00000000001e7805 */ /* 0x000fe4000001ff00 */
[----:B------:R-:W-:Y:S02]  /*6d30*/  LEA R56, R2, UR44, 0x3 ;  /* 0x0000002c02387c11 */ /* 0x000fe4000f8e18ff */
[----:B------:R-:W-:Y:S02]  /*6d40*/  CS2R R28, SRZ ;  /* 0x00000000001c7805 */ /* 0x000fe4000001ff00 */
[----:B------:R-:W-:Y:S02]  /*6d50*/  @P1 SEL R9, R0, R9, !P2 ;  /* 0x0000000900091207 */ /* 0x000fe40005000000 */
[----:B------:R-:W-:Y:S02]  /*6d60*/  SHF.L.U32 R7, R54, 0x1f, RZ ;  /* 0x0000001f36077819 */ /* 0x000fe400000006ff */
[----:B------:R-:W-:Y:S02]  /*6d70*/  @P0 LOP3.LUT R9, R9, 0x1, RZ, 0xc0, !PT ;  /* 0x0000000109090812 */ /* 0x000fe400078ec0ff */
[C---:B------:R-:W-:Y:S02]  /*6d80*/  LEA.HI R5, R2.reuse, R2, RZ, 0x1 ;  /* 0x0000000202057211 */ /* 0x040fe400078f08ff */
[----:B------:R-:W-:Y:S02]  /*6d90*/  ISETP.NE.U32.OR P1, PT, R9, 0x1, !P0 ;  /* 0x000000010900780c */ /* 0x000fe40004725470 */
[----:B------:R-:W-:Y:S01]  /*6da0*/  PLOP3.LUT P5, PT, PT, PT, PT, 0x8, 0x80 ;  /* 0x000000000080781c */ /* 0x000fe20003fae170 */
[C---:B------:R-:W-:Y:S01]  /*6db0*/  IMAD.SHL.U32 R3, R5.reuse, 0x10, RZ ;  /* 0x0000001005037824 */ /* 0x040fe200078e00ff */
[----:B------:R-:W-:Y:S04]  /*6dc0*/  LOP3.LUT R5, R5, 0xffe, RZ, 0xc0, !PT ;  /* 0x00000ffe05057812 */ /* 0x000fe800078ec0ff */
[----:B------:R-:W-:Y:S01]  /*6dd0*/  LOP3.LUT R3, R3, 0xffffffe0, RZ, 0xc0, !PT ;  /* 0xffffffe003037812 */ /* 0x000fe200078ec0ff */
[----:B------:R-:W-:Y:S04]  /*6de0*/  IMAD.IADD R24, R2, 0x1, -R5 ;  /* 0x0000000102187824 */ /* 0x000fe800078e0a05 */
[----:B------:R-:W-:Y:S01]  /*6df0*/  @P1 SHF.L.U32 R4, R52, 0x1f, RZ ;  /* 0x0000001f34041819 */ /* 0x000fe200000006ff */
[----:B------:R-:W-:Y:S03]  /*6e00*/  IMAD.IADD R3, R22, 0x1, R3 ;  /* 0x0000000116037824 */ /* 0x000fe600078e0203 */
[----:B------:R-:W1:Y:S01]  /*6e10*/  @P1 SYNCS.PHASECHK.TRANS64.TRYWAIT P0, [UR44+0x240], R4 ;  /* 0x00024004ff0015a7 */ /* 0x000e62000800112c */
[----:B------:R-:W-:Y:S01]  /*6e20*/  IMAD R24, R24, 0x100000, R3 ;  /* 0x0010000018187824 */ /* 0x000fe200078e0203 */
[----:B------:R2:W3:Y:S01]  /*6e30*/  SYNCS.PHASECHK.TRANS64.TRYWAIT P4, [R56+URZ+0x280], R7 ;  /* 0x00028007380075a7 */ /* 0x0004e200080811ff */
[----:B-1----:R-:W-:Y:S01]  /*6e40*/  @P1 PLOP3.LUT P5, PT, P0, PT, PT, 0x8, 0x80 ;  /* 0x000000000080181c */ /* 0x002fe200007ae170 */
[----:B------:R-:W-:Y:S01]  /*6e50*/  @!UPT UIADD3 URZ, UPT, UPT, URZ, URZ, URZ ;  /* 0x000000fffffff290 */ /* 0x000fe2000fffe0ff */
[----:B--2---:R-:W-:Y:S11]  /*6e60*/  @!P1 BRA `(.L_x_125) ;  /* 0x0000000000749947 */ /* 0x004ff60003800000 */
[----:B------:R-:W-:Y:S01]  /*6e70*/  ISETP.NE.U32.AND P0, PT, RZ, UR58, PT ;  /* 0x0000003aff007c0c */ /* 0x000fe2000bf05070 */
[----:B------:R-:W-:Y:S01]  /*6e80*/  BSSY B0, `(.L_x_126) ;  /* 0x0000010000007945 */ /* 0x000fe20003800000 */
[----:B------:R-:W-:Y:S02]  /*6e90*/  ISETP.NE.AND P2, PT, R26, RZ, PT ;  /* 0x000000ff1a00720c */ /* 0x000fe40003f45270 */
[----:B------:R-:W-:Y:S02]  /*6ea0*/  CS2R R30, SRZ ;  /* 0x00000000001e7805 */ /* 0x000fe4000001ff00 */
[----:B------:R-:W-:Y:S02]  /*6eb0*/  ISETP.NE.AND.EX P0, PT, RZ, UR59, PT, P0 ;  /* 0x0000003bff007c0c */ /* 0x000fe4000bf05300 */
[----:B------:R-:W-:Y:S02]  /*6ec0*/  CS2R R28, SRZ ;  /* 0x00000000001c7805 */ /* 0x000fe4000001ff00 */
[----:B------:R-:W-:Y:S02]  /*6ed0*/  LOP3.LUT P1, RZ, R49, 0xff, RZ, 0xc0, !PT ;  /* 0x000000ff31ff7812 */ /* 0x000fe4000782c0ff */
[----:B------:R-:W-:Y:S02]  /*6ee0*/  SEL R0, RZ, 0xffffffff, P2 ;  /* 0xffffffffff007807 */ /* 0x000fe40001000000 */
[----:B------:R-:W-:Y:S04]  /*6ef0*/  SEL R3, RZ, 0xffffffff, P0 ;  /* 0xffffffffff037807 */ /* 0x000fe80000000000 */
[----:B------:R-:W-:Y:S04]  /*6f00*/  @P3 SEL R0, R3, R0, !P1 ;  /* 0x0000000003003207 */ /* 0x000fe80004800000 */
[----:B------:R-:W-:Y:S04]  /*6f10*/  LOP3.LUT R0, R0, 0x1, RZ, 0xc0, !PT ;  /* 0x0000000100007812 */ /* 0x000fe800078ec0ff */
[----:B------:R-:W-:Y:S01]  /*6f20*/  ISETP.NE.U32.AND P0, PT, R0, 0x1, PT ;  /* 0x000000010000780c */ /* 0x000fe20003f05070 */
[----:B------:R-:W-:Y:S01]  /*6f30*/  @!UPT UIADD3 URZ, UPT, UPT, URZ, URZ, URZ ;  /* 0x000000fffffff290 */ /* 0x000fe2000fffe0ff */
[----:B------:R-:W-:Y:S11]  /*6f40*/  @!P5 BRA `(.L_x_127) ;  /* 0x00000000000cd947 */ /* 0x000ff60003800000 */
[----:B------:R-:W-:Y:S04]  /*6f50*/  SHF.L.U32 R3, R52, 0x1f, RZ ;  /* 0x0000001f34037819 */ /* 0x000fe800000006ff */
[----:B------:R-:W1:Y:S02]  /*6f60*/  SYNCS.PHASECHK.TRANS64.TRYWAIT P1, [UR44+0x240], R3 ;  /* 0x00024003ff0075a7 */ /* 0x000e64000802112c */
[----:B-1----:R-:W-:Y:S05]  /*6f70*/  @!P1 BRA `(.L_x_128) ;  /* 0x0000001c00549947 */ /* 0x002fea0003800000 */
.L_x_127:
[----:B------:R-:W-:Y:S05]  /*6f80*/  BSYNC B0 ;  /* 0x0000000000007941 */ /* 0x000fea0003800000 */
.L_x_126:
[----:B------:R2:W1:Y:S01]  /*6f90*/  @P0 LDS.128 R28, [R48+UR44+0x400] ;  /* 0x0004002c301c0984 */ /* 0x0004620008000c00 */
[----:B------:R-:W-:Y:S01]  /*6fa0*/  UIADD3 UR4, UPT, UPT, UR44, 0x248, URZ ;  /* 0x000002482c047890 */ /* 0x000fe2000fffe0ff */
[----:B------:R-:W-:Y:S01]  /*6fb0*/  LOP3.LUT R52, R52, 0x1, RZ, 0x3c, !PT ;  /* 0x0000000134347812 */ /* 0x000fe200078e3cff */
[----:B------:R-:W-:Y:S01]  /*6fc0*/  @!PT LDS RZ, [RZ] ;  /* 0x00000000fffff984 */ /* 0x000fe20000000800 */
[----:B------:R-:W-:Y:S01]  /*6fd0*/  @!PT LDS RZ, [RZ] ;  /* 0x00000000fffff984 */ /* 0x000fe20000000800 */
[----:B------:R-:W-:Y:S01]  /*6fe0*/  @!PT LDS RZ, [RZ] ;  /* 0x00000000fffff984 */ /* 0x000fe20000000800 */
[----:B------:R-:W-:Y:S01]  /*6ff0*/  @!PT LDS RZ, [RZ] ;  /* 0x00000000fffff984 */ /* 0x000fe20000000800 */
[----:B------:R5:W-:Y:S06]  /*7000*/  MEMBAR.ALL.CTA ;  /* 0x0000000000007992 */ /* 0x000bec0000008000 */
[----:B-----5:R-:W5:Y:S01]  /*7010*/  FENCE.VIEW.ASYNC.S ;  /* 0x00000000000073c6 */ /* 0x020f620000000000 */
[----:B------:R-:W-:Y:S09]  /*7020*/  UPRMT UR4, UR48, 0x654, UR4 ;  /* 0x0000065430047896 */ /* 0x000ff20008000004 */
[----:B-----5:R-:W-:Y:S03]  /*7030*/  SYNCS.ARRIVE.TRANS64.RED.A1T0 RZ, [UR4], RZ ;  /* 0x000000ffffff79a7 */ /* 0x020fe60008100404 */
.L_x_125:
[----:B------:R-:W-:Y:S05]  /*7040*/  BSYNC B1 ;  /* 0x0000000000017941 */ /* 0x000fea0003800000 */
.L_x_124:
[----:B-1----:R-:W-:Y:S04]  /*7050*/  SHF.R.U32.HI R3, RZ, 0x15, R24 ;  /* 0x00000015ff037819 */ /* 0x002fe80000011618 */
[----:B------:R-:W-:Y:S01]  /*7060*/  LOP3.LUT P0, RZ, R3, 0x3, R50, 0x48, !PT ;  /* 0x0000000303ff7812 */ /* 0x000fe20007804832 */
[----:B------:R-:W-:Y:S01]  /*7070*/  @!UPT UIADD3 URZ, UPT, UPT, URZ, URZ, URZ ;  /* 0x000000fffffff290 */ /* 0x000fe2000fffe0ff */
[----:B---3--:R-:W-:Y:S11]  /*7080*/  @P4 BRA `(.L_x_129) ;  /* 0x0000000000084947 */ /* 0x008ff60003800000 */
[----:B------:R-:W1:Y:S02]  /*7090*/  SYNCS.PHASECHK.TRANS64.TRYWAIT P1, [R56+URZ+0x280], R7 ;  /* 0x00028007380075a7 */ /* 0x000e6400080211ff */
[----:B-1----:R-:W-:Y:S05]  /*70a0*/  @!P1 BRA `(.L_x_130) ;  /* 0x0000001c00209947 */ /* 0x002fea0003800000 */
.L_x_129:
[----:B------:R-:W-:Y:S05]  /*70b0*/  @!P0 BRA `(.L_x_131) ;  /* 0x0000000000408947 */ /* 0x000fea0003800000 */
[----:B------:R-:W3:Y:S01]  /*70c0*/  LDCU.64 UR8, c[0x4][0x70] ;  /* 0x01000e00ff0877ac */ /* 0x000ee20008000a00 */
[----:B------:R-:W-:Y:S01]  /*70d0*/  MOV R15, 0x0 ;  /* 0x00000000000f7802 */ /* 0x000fe20000000f00 */
[----:B------:R-:W-:Y:S02]  /*70e0*/  HFMA2 R12, -RZ, RZ, 0, 5.9604644775390625e-08 ;  /* 0x00000001ff0c7431 */ /* 0x000fe400000001ff */
[----:B------:R-:W-:Y:S02]  /*70f0*/  IMAD.MOV.U32 R8, RZ, RZ, 0x192 ;  /* 0x00000192ff087424 */ /* 0x000fe400078e00ff */
[----:B------:R-:W-:Y:S01]  /*7100*/  IMAD.MOV.U32 R13, RZ, RZ, RZ ;  /* 0x000000ffff0d7224 */ /* 0x000fe200078e00ff */
[----:B------:R-:W1:Y:S01]  /*7110*/  LDCU.64 UR6, c[0x4][0x78] ;  /* 0x01000f00ff0677ac */ /* 0x000e620008000a00 */
[----:B------:R-:W2:Y:S01]  /*7120*/  LDC.64 R14, c[0x4][R15] ;  /* 0x010000000f0e7b82 */ /* 0x000ea20000000a00 */
[----:B------:R-:W5:Y:S01]  /*7130*/  LDCU.64 UR4, c[0x4][0x10] ;  /* 0x01000200ff0477ac */ /* 0x000f620008000a00 */
[----:B---3--:R-:W-:Y:S01]  /*7140*/  MOV R5, UR9 ;  /* 0x0000000900057c02 */ /* 0x008fe20008000f00 */
[----:B------:R-:W-:Y:S01]  /*7150*/  IMAD.U32 R4, RZ, RZ, UR8 ;  /* 0x00000008ff047e24 */ /* 0x000fe2000f8e00ff */
[----:B-1----:R-:W-:Y:S01]  /*7160*/  MOV R7, UR7 ;  /* 0x0000000700077c02 */ /* 0x002fe20008000f00 */
[----:B------:R-:W-:Y:S01]  /*7170*/  IMAD.U32 R6, RZ, RZ, UR6 ;  /* 0x00000006ff067e24 */ /* 0x000fe2000f8e00ff */
[----:B-----5:R-:W-:Y:S01]  /*7180*/  MOV R11, UR5 ;  /* 0x00000005000b7c02 */ /* 0x020fe20008000f00 */
[----:B------:R-:W-:Y:S02]  /*7190*/  IMAD.U32 R10, RZ, RZ, UR4 ;  /* 0x00000004ff0a7e24 */ /* 0x000fe4000f8e00ff */
[----:B------:R-:W-:Y:S07]  /*71a0*/  LEPC R20, `(.L_x_131) ;  /* 0x000000001014794e */ /* 0x000fee0000000000 */
[----:B--2-4-:R-:W-:Y:S05]  /*71b0*/  CALL.ABS.NOINC R14 ;  /* 0x000000000e007343 */ /* 0x014fea0003c00000 */
.L_x_131:
[----:B------:R-:W-:Y:S01]  /*71c0*/  LOP3.LUT P0, RZ, R39, 0x60, RZ, 0xc0, !PT ;  /* 0x0000006027ff7812 */ /* 0x000fe2000780c0ff */
[----:B------:R-:W-:Y:S05]  /*71d0*/  WARPSYNC.ALL ;  /* 0x0000000000007948 */ /* 0x000fea0003800000 */
[C---:B------:R-:W-:Y:S01]  /*71e0*/  IMAD.SHL.U32 R36, R29.reuse, 0x100, RZ ;  /* 0x000001001d247824 */ /* 0x040fe200078e00ff */
[----:B------:R-:W-:Y:S01]  /*71f0*/  R2UR UR4, R24 ;  /* 0x00000000180472ca */ /* 0x000fe200000e0000 */
[----:B------:R-:W-:Y:S01]  /*7200*/  BSSY.RECONVERGENT B0, `(.L_x_132) ;  /* 0x0000060000007945 */ /* 0x000fe20003800200 */
[C---:B------:R-:W-:Y:S02]  /*7210*/  SHF.L.U32 R0, R28.reuse, 0x10, RZ ;  /* 0x000000101c007819 */ /* 0x040fe400000006ff */
[C---:B------:R-:W-:Y:S02]  /*7220*/  PRMT R3, R28.reuse, 0x8880, RZ ;  /* 0x000088801c037816 */ /* 0x040fe400000000ff */
[----:B------:R-:W-:Y:S02]  /*7230*/  SHF.L.U32 R21, R28, 0x8, RZ ;  /* 0x000000081c157819 */ /* 0x000fe400000006ff */
[----:B------:R-:W-:Y:S02]  /*7240*/  SHF.R.S32.HI R0, RZ, 0x18, R0 ;  /* 0x00000018ff007819 */ /* 0x000fe40000011400 */
[C---:B------:R-:W-:Y:S02]  /*7250*/  PRMT R38, R29.reuse, 0x8880, RZ ;  /* 0x000088801d267816 */ /* 0x040fe400000000ff */
[----:B------:R-:W-:Y:S01]  /*7260*/  SHF.R.S32.HI R21, RZ, 0x18, R21 ;  /* 0x00000018ff157819 */ /* 0x000fe20000011415 */
[----:B-1----:R-:W-:Y:S01]  /*7270*/  LDTM.16dp32bit_t0_t15.x16 R4, tmem[UR4] ;  /* 0x00000004000479ee */ /* 0x002fe20008a00000 */
[----:B------:R-:W4:Y:S01]  /*7280*/  LDTM.16dp32bit_t16_t31.x16 R4, tmem[UR4+0x10] ;  /* 0x00001004000479ee */ /* 0x000f220008a20000 */
[----:B------:R-:W-:Y:S01]  /*7290*/  NOP ;  /* 0x0000000000007918 */ /* 0x000fe20000000000 */
[----:B------:R-:W-:Y:S02]  /*72a0*/  R2UR UR4, R56 ;  /* 0x00000000380472ca */ /* 0x000fe400000e0000 */
[----:B------:R-:W-:Y:S02]  /*72b0*/  SHF.R.S32.HI R20, RZ, 0x18, R28 ;  /* 0x00000018ff147819 */ /* 0x000fe4000001141c */
[----:B------:R-:W-:Y:S02]  /*72c0*/  SHF.L.U32 R37, R29, 0x10, RZ ;  /* 0x000000101d257819 */ /* 0x000fe400000006ff */
[C---:B------:R-:W-:Y:S02]  /*72d0*/  PRMT R35, R30.reuse, 0x8880, RZ ;  /* 0x000088801e237816 */ /* 0x040fe400000000ff */
[----:B------:R-:W-:Y:S02]  /*72e0*/  SHF.R.S32.HI R25, RZ, 0x18, R29 ;  /* 0x00000018ff197819 */ /* 0x000fe4000001141d */
[C---:B------:R-:W-:Y:S02]  /*72f0*/  SHF.L.U32 R34, R30.reuse, 0x10, RZ ;  /* 0x000000101e227819 */ /* 0x040fe400000006ff */
[----:B------:R-:W-:Y:S01]  /*7300*/  SHF.R.S32.HI R27, RZ, 0x18, R30 ;  /* 0x00000018ff1b7819 */ /* 0x000fe2000001141e */
[----:B------:R-:W-:Y:S01]  /*7310*/  UIADD3 UR4, UPT, UPT, UR4, 0x2a0, URZ ;  /* 0x000002a004047890 */ /* 0x000fe2000fffe0ff */
[C---:B------:R-:W-:Y:S02]  /*7320*/  PRMT R32, R31.reuse, 0x8880, RZ ;  /* 0x000088801f207816 */ /* 0x040fe400000000ff */
[----:B------:R-:W-:Y:S01]  /*7330*/  SHF.R.S32.HI R28, RZ, 0x18, R31 ;  /* 0x00000018ff1c7819 */ /* 0x000fe2000001141f */
[----:B------:R-:W-:Y:S01]  /*7340*/  UPRMT UR4, UR48, 0x654, UR4 ;  /* 0x0000065430047896 */ /* 0x000fe20008000004 */
[----:B------:R-:W-:Y:S01]  /*7350*/  SHF.L.U32 R33, R30, 0x8, RZ ;  /* 0x000000081e217819 */ /* 0x000fe200000006ff */
[C---:B------:R-:W-:Y:S01]  /*7360*/  IMAD.U32 R30, R31.reuse, 0x10000, RZ ;  /* 0x000100001f1e7824 */ /* 0x040fe200078e00ff */
[----:B------:R-:W-:Y:S01]  /*7370*/  SHF.L.U32 R29, R31, 0x8, RZ ;  /* 0x000000081f1d7819 */ /* 0x000fe200000006ff */
[C---:B----4-:R-:W-:Y:S02]  /*7380*/  IMAD R4, R23.reuse, R4, RZ ;  /* 0x0000000417047224 */ /* 0x050fe400078e02ff */
[C---:B------:R-:W-:Y:S02]  /*7390*/  IMAD R5, R23.reuse, R5, RZ ;  /* 0x0000000517057224 */ /* 0x040fe400078e02ff */
[----:B------:R-:W-:Y:S01]  /*73a0*/  IMAD R6, R23, R6, RZ ;  /* 0x0000000617067224 */ /* 0x000fe200078e02ff */
[----:B------:R-:W-:Y:S01]  /*73b0*/  SYNCS.ARRIVE.TRANS64.RED.A1T0 RZ, [UR4], RZ ;  /* 0x000000ffffff79a7 */ /* 0x000fe20008100404 */
[----:B------:R-:W-:Y:S01]  /*73c0*/  IMAD R4, R3, R26, R4 ;  /* 0x0000001a03047224 */ /* 0x000fe200078e0204 */
[----:B------:R-:W-:Y:S01]  /*73d0*/  MOV R3, R38 ;  /* 0x0000002600037202 */ /* 0x000fe20000000f00 */
[C---:B------:R-:W-:Y:S02]  /*73e0*/  IMAD R7, R23.reuse, R7, RZ ;  /* 0x0000000717077224 */ /* 0x040fe400078e02ff */
[----:B------:R-:W-:Y:S01]  /*73f0*/  IMAD R5, R0, R26, R5 ;  /* 0x0000001a00057224 */ /* 0x000fe200078e0205 */
[----:B------:R-:W-:Y:S01]  /*7400*/  SHF.R.S32.HI R0, RZ, 0x18, R37 ;  /* 0x00000018ff007819 */ /* 0x000fe20000011425 */
[----:B------:R-:W-:Y:S02]  /*7410*/  IMAD R8, R23, R8, RZ ;  /* 0x0000000817087224 */ /* 0x000fe400078e02ff */
[-C--:B------:R-:W-:Y:S01]  /*7420*/  IMAD R6, R21, R26.reuse, R6 ;  /* 0x0000001a15067224 */ /* 0x080fe200078e0206 */
[----:B------:R-:W-:Y:S01]  /*7430*/  SHF.R.S32.HI R21, RZ, 0x18, R36 ;  /* 0x00000018ff157819 */ /* 0x000fe20000011424 */
[C---:B------:R-:W-:Y:S02]  /*7440*/  IMAD R9, R23.reuse, R9, RZ ;  /* 0x0000000917097224 */ /* 0x040fe400078e02ff */
[----:B------:R-:W-:Y:S02]  /*7450*/  IMAD R7, R20, R26, R7 ;  /* 0x0000001a14077224 */ /* 0x000fe400078e0207 */
[----:B------:R-:W-:Y:S02]  /*7460*/  IMAD R10, R23, R10, RZ ;  /* 0x0000000a170a7224 */ /* 0x000fe400078e02ff */
[----:B------:R-:W-:Y:S01]  /*7470*/  IMAD R8, R3, R26, R8 ;  /* 0x0000001a03087224 */ /* 0x000fe200078e0208 */
[----:B------:R-:W-:Y:S01]  /*7480*/  I2IP.S8.S32.SAT R56, R7, R6, RZ ;  /* 0x0000000607387239 */ /* 0x000fe200000014ff */
[----:B------:R-:W-:Y:S02]  /*7490*/  IMAD R11, R23, R11, RZ ;  /* 0x0000000b170b7224 */ /* 0x000fe400078e02ff */
[----:B------:R-:W-:Y:S01]  /*74a0*/  IMAD R9, R0, R26, R9 ;  /* 0x0000001a00097224 */ /* 0x000fe200078e0209 */
[----:B------:R-:W-:Y:S01]  /*74b0*/  I2IP.S8.S32.SAT R56, R5, R4, R56 ;  /* 0x0000000405387239 */ /* 0x000fe20000001438 */
[----:B------:R-:W-:Y:S01]  /*74c0*/  IMAD R12, R23, R12, RZ ;  /* 0x0000000c170c7224 */ /* 0x000fe200078e02ff */
[----:B------:R-:W-:Y:S01]  /*74d0*/  SHF.R.S32.HI R0, RZ, 0x18, R34 ;  /* 0x00000018ff007819 */ /* 0x000fe20000011422 */
[----:B------:R-:W-:Y:S02]  /*74e0*/  IMAD.MOV.U32 R3, RZ, RZ, R35 ;  /* 0x000000ffff037224 */ /* 0x000fe400078e0023 */
[----:B------:R-:W-:Y:S01]  /*74f0*/  IMAD R10, R21, R26, R10 ;  /* 0x0000001a150a7224 */ /* 0x000fe200078e020a */
[----:B------:R-:W-:Y:S01]  /*7500*/  MOV R21, R32 ;  /* 0x0000002000157202 */ /* 0x000fe20000000f00 */
[-C--:B------:R-:W-:Y:S01]  /*7510*/  IMAD R11, R25, R26.reuse, R11 ;  /* 0x0000001a190b7224 */ /* 0x080fe200078e020b */
[----:B------:R-:W-:Y:S01]  /*7520*/  SHF.R.S32.HI R25, RZ, 0x18, R29 ;  /* 0x00000018ff197819 */ /* 0x000fe2000001141d */
[----:B------:R-:W-:Y:S02]  /*7530*/  IMAD R13, R23, R13, RZ ;  /* 0x0000000d170d7224 */ /* 0x000fe400078e02ff */
[----:B------:R-:W-:Y:S01]  /*7540*/  IMAD R12, R3, R26, R12 ;  /* 0x0000001a030c7224 */ /* 0x000fe200078e020c */
[----:B------:R-:W-:Y:S01]  /*7550*/  SHF.R.S32.HI R3, RZ, 0x18, R33 ;  /* 0x00000018ff037819 */ /* 0x000fe20000011421 */
[----:B------:R-:W-:Y:S01]  /*7560*/  IMAD R14, R23, R14, RZ ;  /* 0x0000000e170e7224 */ /* 0x000fe200078e02ff */
[----:B------:R-:W-:Y:S01]  /*7570*/  I2IP.S8.S32.SAT R60, R11, R10, RZ ;  /* 0x0000000a0b3c7239 */ /* 0x000fe200000014ff */
[C---:B------:R-:W-:Y:S02]  /*7580*/  IMAD R15, R23.reuse, R15, RZ ;  /* 0x0000000f170f7224 */ /* 0x040fe400078e02ff */
[----:B------:R-:W-:Y:S01]  /*7590*/  IMAD R13, R0, R26, R13 ;  /* 0x0000001a000d7224 */ /* 0x000fe200078e020d */
[----:B------:R-:W-:Y:S01]  /*75a0*/  SHF.R.S32.HI R0, RZ, 0x18, R30 ;  /* 0x00000018ff007819 */ /* 0x000fe2000001141e */
[----:B------:R-:W-:Y:S01]  /*75b0*/  IMAD R16, R23, R16, RZ ;  /* 0x0000001017107224 */ /* 0x000fe200078e02ff */
[----:B------:R-:W-:Y:S01]  /*75c0*/  I2IP.S8.S32.SAT R57, R9, R8, R60 ;  /* 0x0000000809397239 */ /* 0x000fe2000000143c */
[-C--:B------:R-:W-:Y:S01]  /*75d0*/  IMAD R14, R3, R26.reuse, R14 ;  /* 0x0000001a030e7224 */ /* 0x080fe200078e020e */
[----:B------:R-:W-:Y:S01]  /*75e0*/  IADD3 R60, PT, PT, R2, 0x1, RZ ;  /* 0x00000001023c7810 */ /* 0x000fe20007ffe0ff */
[----:B------:R-:W-:Y:S02]  /*75f0*/  IMAD R17, R23, R17, RZ ;  /* 0x0000001117117224 */ /* 0x000fe400078e02ff */
[-C--:B------:R-:W-:Y:S02]  /*7600*/  IMAD R15, R27, R26.reuse, R15 ;  /* 0x0000001a1b0f7224 */ /* 0x080fe400078e020f */
[----:B------:R-:W-:Y:S02]  /*7610*/  IMAD R16, R21, R26, R16 ;  /* 0x0000001a15107224 */ /* 0x000fe400078e0210 */
[----:B------:R-:W-:Y:S01]  /*7620*/  IMAD R18, R23, R18, RZ ;  /* 0x0000001217127224 */ /* 0x000fe200078e02ff */
[----:B------:R-:W-:Y:S01]  /*7630*/  I2IP.S8.S32.SAT R61, R15, R14, RZ ;  /* 0x0000000e0f3d7239 */ /* 0x000fe200000014ff */
[----:B------:R-:W-:Y:S02]  /*7640*/  IMAD R17, R0, R26, R17 ;  /* 0x0000001a00117224 */ /* 0x000fe400078e0211 */
[----:B------:R-:W-:Y:S01]  /*7650*/  IMAD R19, R23, R19, RZ ;  /* 0x0000001317137224 */ /* 0x000fe200078e02ff */
[----:B------:R-:W-:Y:S01]  /*7660*/  I2IP.S8.S32.SAT R58, R13, R12, R61 ;  /* 0x0000000c0d3a7239 */ /* 0x000fe2000000143d */
[-C--:B------:R-:W-:Y:S02]  /*7670*/  IMAD R18, R25, R26.reuse, R18 ;  /* 0x0000001a19127224 */ /* 0x080fe400078e0212 */
[----:B------:R-:W-:Y:S05]  /*7680*/  IMAD R19, R28, R26, R19 ;  /* 0x0000001a1c137224 */ /* 0x000fea00078e0213 */
[----:B------:R-:W-:Y:S04]  /*7690*/  I2IP.S8.S32.SAT R24, R19, R18, RZ ;  /* 0x0000001213187239 */ /* 0x000fe800000014ff */
[----:B------:R-:W-:Y:S05]  /*76a0*/  I2IP.S8.S32.SAT R59, R17, R16, R24 ;  /* 0x00000010113b7239 */ /* 0x000fea0000001418 */
[----:B------:R1:W-:Y:S01]  /*76b0*/  STS.128 [R48+UR44+0xc00], R56 ;  /* 0x000c003830007988 */ /* 0x0003e20008000c2c */
[----:B------:R-:W-:Y:S01]  /*76c0*/  @!PT LDS RZ, [RZ] ;  /* 0x00000000fffff984 */ /* 0x000fe20000000800 */
[----:B------:R-:W-:Y:S01]  /*76d0*/  @!PT LDS RZ, [RZ] ;  /* 0x00000000fffff984 */ /* 0x000fe20000000800 */
[----:B------:R-:W-:Y:S01]  /*76e0*/  @!PT LDS RZ, [RZ] ;  /* 0x00000000fffff984 */ /* 0x000fe20000000800 */
[----:B------:R-:W-:Y:S01]  /*76f0*/  @!PT LDS RZ, [RZ] ;  /* 0x00000000fffff984 */ /* 0x000fe20000000800 */
[----:B------:R3:W-:Y:S07]  /*7700*/  MEMBAR.ALL.CTA ;  /* 0x0000000000007992 */ /* 0x0007ee0000008000 */
[----:B---3--:R-:W3:Y:S02]  /*7710*/  FENCE.VIEW.ASYNC.S ;  /* 0x00000000000073c6 */ /* 0x008ee40000000000 */
[----:B---3--:R-:W-:Y:S06]  /*7720*/  BAR.SYNC.DEFER_BLOCKING 0x1, 0x80 ;  /* 0x0042000000007b1d */ /* 0x008fec0000010000 */
[----:B------:R-:W-:Y:S05]  /*7730*/  @P0 BRA `(.L_x_133) ;  /* 0x0000000000300947 */ /* 0x000fea0003800000 */
[----:B------:R-:W-:Y:S02]  /*7740*/  UIADD3 UR4, UPT, UPT, UR44, 0xc00, URZ ;  /* 0x00000c002c047890 */ /* 0x000fe4000fffe0ff */
[----:B------:R-:W-:Y:S02]  /*7750*/  USHF.L.U32 UR9, UR45, 0x5, URZ ;  /* 0x000000052d097899 */ /* 0x000fe400080006ff */
[----:B------:R-:W-:Y:S02]  /*7760*/  USHF.L.U32 UR10, UR46, 0x6, URZ ;  /* 0x000000062e0a7899 */ /* 0x000fe400080006ff */
[----:B------:R-:W-:Y:S01]  /*7770*/  MOV R55, UR4 ;  /* 0x0000000400377c02 */ /* 0x000fe20008000f00 */
[----:B------:R-:W-:Y:S01]  /*7780*/  UIADD3 UR4, UP0, UPT, UR62, 0x680, URZ ;  /* 0x000006803e047890 */ /* 0x000fe2000ff1e0ff */
[----:B------:R-:W-:Y:S02]  /*7790*/  UMOV UR11, UR36 ;  /* 0x00000024000b7c82 */ /* 0x000fe40008000000 */
[----:B------:R-:W-:Y:S01]  /*77a0*/  R2UR UR8, R55 ;  /* 0x00000000370872ca */ /* 0x000fe200000e0000 */
[----:B------:R-:W-:Y:S11]  /*77b0*/  UIADD3.X UR5, UPT, UPT, URZ, UR63, URZ, UP0, !UPT ;  /* 0x0000003fff057290 */ /* 0x000ff600087fe4ff */
[----:B------:R-:W-:Y:S01]  /*77c0*/  @!UPT UIADD3 URZ, UPT, UPT, URZ, URZ, URZ ;  /* 0x000000fffffff290 */ /* 0x000fe2000fffe0ff */
[----:B------:R3:W-:Y:S01]  /*77d0*/  UTMASTG.3D [UR8], [UR4] ;  /* 0x00000008040073b5 */ /* 0x0007e20008010000 */
[----:B------:R0:W-:Y:S01]  /*77e0*/  UTMACMDFLUSH ;  /* 0x00000000000079b7 */ /* 0x0001e20000000000 */
[----:B---3--:R-:W-:Y:S04]  /*77f0*/  DEPBAR.LE SB0, 0x0 ;  /* 0x000080000000791a */ /* 0x008fe80000000000 */
.L_x_133:
[----:B------:R-:W-:Y:S05]  /*7800*/  BSYNC.RECONVERGENT B0 ;  /* 0x0000000000007941 */ /* 0x000fea0003800200 */
.L_x_132:
[----:B------:R-:W-:Y:S01]  /*7810*/  BAR.SYNC.DEFER_BLOCKING 0x1, 0x80 ;  /* 0x0042000000007b1d */ /* 0x000fe20000010000 */
[----:B------:R-:W-:Y:S01]  /*7820*/  ISETP.NE.AND P0, PT, R51, 0x2, PT ;  /* 0x000000023300780c */ /* 0x000fe20003f05270 */
[----:B------:R-:W-:Y:S01]  /*7830*/  UISETP.NE.AND UP0, UPT, UR47, URZ, UPT ;  /* 0x000000ff2f00728c */ /* 0x000fe2000bf05270 */
[----:B------:R-:W-:Y:S01]  /*7840*/  ISETP.NE.AND P1, PT, R60, 0x4, PT ;  /* 0x000000043c00780c */ /* 0x000fe20003f25270 */
[----:B------:R-:W-:Y:S01]  /*7850*/  UIADD3 UR45, UPT, UPT, UR37, UR57, URZ ;  /* 0x00000039252d7290 */ /* 0x000fe2000fffe0ff */
[----:B------:R-:W-:Y:S01]  /*7860*/  SEL R0, RZ, 0x1, P0 ;  /* 0x00000001ff007807 */ /* 0x000fe20000000000 */
[----:B------:R-:W-:Y:S01]  /*7870*/  UIADD3 UR46, UPT, UPT, UR38, UR60, URZ ;  /* 0x0000003c262e7290 */ /* 0x000fe2000fffe0ff */
[----:B------:R-:W-:Y:S02]  /*7880*/  SEL R3, RZ, 0x1, P1 ;  /* 0x00000001ff037807 */ /* 0x000fe40000800000 */
[----:B------:R-:W-:Y:S02]  /*7890*/  LOP3.LUT R53, R53, R0, RZ, 0x3c, !PT ;  /* 0x0000000035357212 */ /* 0x000fe400078e3cff */
[----:B------:R-:W-:Y:S02]  /*78a0*/  LOP3.LUT R54, R54, R3, RZ, 0x3c, !PT ;  /* 0x0000000336367212 */ /* 0x000fe400078e3cff */
[----:B------:R-:W-:Y:S02]  /*78b0*/  SEL R51, R51, RZ, P0 ;  /* 0x000000ff33337207 */ /* 0x000fe40000000000 */
[----:B------:R-:W-:Y:S01]  /*78c0*/  SEL R2, R60, RZ, P1 ;  /* 0x000000ff3c027207 */ /* 0x000fe20000800000 */
[----:B------:R-:W-:Y:S01]  /*78d0*/  UMOV UR36, UR51 ;  /* 0x0000003300247c82 */ /* 0x000fe20008000000 */
[----:B------:R-:W-:Y:S05]  /*78e0*/  BRA.U UP0, `(.L_x_134) ;  /* 0xffffffe900387547 */ /* 0x000fea000b83ffff */
[----:B------:R-:W-:Y:S05]  /*78f0*/  EXIT ;  /* 0x000000000000794d */ /* 0x000fea0003800000 */
.L_x_25:
[----:B---3--:R3:W4:Y:S02]  /*7900*/  SYNCS.PHASECHK.TRANS64.TRYWAIT P0, [R3+URZ+0x2d0], R2 ;  /* 0x0002d002030075a7 */ /* 0x00872400080011ff */
[----:B----4-:R-:W-:Y:S05]  /*7910*/  @!P0 NANOSLEEP.SYNCS 0x989680 ;  /* 0x009896800000895d */ /* 0x010fea0003900000 */
[----:B------:R-:W4:Y:S02]  /*7920*/  @!P0 SYNCS.PHASECHK.TRANS64 P0, [R3+URZ+0x2d0], R2 ;  /* 0x0002d002030085a7 */ /* 0x000f2400080010ff */
[----:B----4-:R-:W-:Y:S05]  /*7930*/  @!P0 BRA `(.L_x_25) ;  /* 0xfffffffc00f08947 */ /* 0x010fea000383ffff */
[----:B------:R-:W-:Y:S05]  /*7940*/  BRA `(.L_x_135) ;  /* 0xffffffa000b07947 */ /* 0x000fea000383ffff */
.L_x_28:
[----:B--2---:R-:W-:-:S07]  /*7950*/  MOV R0, UR33 ;  /* 0x0000002100007c02 */ /* 0x004fce0008000f00 */
.L_x_136:
[----:B--2---:R2:W3:Y:S02]  /*7960*/  SYNCS.PHASECHK.TRANS64.TRYWAIT P0, [R0+URZ+0x120], R3 ;  /* 0x00012003000075a7 */ /* 0x0044e400080011ff */
[----:B---3--:R-:W-:Y:S05]  /*7970*/  @!P0 NANOSLEEP.SYNCS 0x989680 ;  /* 0x009896800000895d */ /* 0x008fea0003900000 */
[----:B------:R-:W3:Y:S02]  /*7980*/  @!P0 SYNCS.PHASECHK.TRANS64 P0, [R0+URZ+0x120], R3 ;  /* 0x00012003000085a7 */ /* 0x000ee400080010ff */
[----:B---3--:R-:W-:Y:S05]  /*7990*/  @!P0 BRA `(.L_x_136) ;  /* 0xfffffffc00f08947 */ /* 0x008fea000383ffff */
[----:B------:R-:W-:Y:S05]  /*79a0*/  BRA `(.L_x_27) ;  /* 0xffffffa000f87947 */ /* 0x000fea000383ffff */
.L_x_35:
[----:B-1----:R-:W-:-:S07]  /*79b0*/  MOV R0, UR17 ;  /* 0x0000001100007c02 */ /* 0x002fce0008000f00 */
.L_x_137:
[----:B-1----:R1:W2:Y:S02]  /*79c0*/  SYNCS.PHASECHK.TRANS64.TRYWAIT P0, [R0+URZ+0x120], R3 ;  /* 0x00012003000075a7 */ /* 0x0022a400080011ff */
[----:B--2---:R-:W-:Y:S05]  /*79d0*/  @!P0 NANOSLEEP.SYNCS 0x989680 ;  /* 0x009896800000895d */ /* 0x004fea0003900000 */
[----:B------:R-:W2:Y:S02]  /*79e0*/  @!P0 SYNCS.PHASECHK.TRANS64 P0, [R0+URZ+0x120], R3 ;  /* 0x00012003000085a7 */ /* 0x000ea400080010ff */
[----:B--2---:R-:W-:Y:S05]  /*79f0*/  @!P0 BRA `(.L_x_137) ;  /* 0xfffffffc00f08947 */ /* 0x004fea000383ffff */
[----:B------:R-:W-:Y:S05]  /*7a00*/  BRA `(.L_x_34) ;  /* 0xffffffa400b47947 */ /* 0x000fea000383ffff */
.L_x_40:
[----:B-1----:R1:W2:Y:S02]  /*7a10*/  SYNCS.PHASECHK.TRANS64.TRYWAIT P0, [R3+URZ+0x260], R0 ;  /* 0x00026000030075a7 */ /* 0x0022a400080011ff */
[----:B--2---:R-:W-:Y:S05]  /*7a20*/  @!P0 NANOSLEEP.SYNCS 0x989680 ;  /* 0x009896800000895d */ /* 0x004fea0003900000 */
[----:B------:R-:W2:Y:S02]  /*7a30*/  @!P0 SYNCS.PHASECHK.TRANS64 P0, [R3+URZ+0x260], R0 ;  /* 0x00026000030085a7 */ /* 0x000ea400080010ff */
[----:B--2---:R-:W-:Y:S05]  /*7a40*/  @!P0 BRA `(.L_x_40) ;  /* 0xfffffffc00f08947 */ /* 0x004fea000383ffff */
[----:B------:R-:W-:Y:S05]  /*7a50*/  BRA `(.L_x_138) ;  /* 0xffffffa800587947 */ /* 0x000fea000383ffff */
.L_x_44:
[----:B-1----:R-:W-:-:S07]  /*7a60*/  MOV R0, UR4 ;  /* 0x0000000400007c02 */ /* 0x002fce0008000f00 */
.L_x_139:
[----:B-1----:R1:W2:Y:S02]  /*7a70*/  SYNCS.PHASECHK.TRANS64.TRYWAIT P0, [R0+URZ], R3 ;  /* 0x00000003000075a7 */ /* 0x0022a400080011ff */
[----:B--2---:R-:W-:Y:S05]  /*7a80*/  @!P0 NANOSLEEP.SYNCS 0x989680 ;  /* 0x009896800000895d */ /* 0x004fea0003900000 */
[----:B------:R-:W2:Y:S02]  /*7a90*/  @!P0 SYNCS.PHASECHK.TRANS64 P0, [R0+URZ], R3 ;  /* 0x00000003000085a7 */ /* 0x000ea400080010ff */
[----:B--2---:R-:W-:Y:S05]  /*7aa0*/  @!P0 BRA `(.L_x_139) ;  /* 0xfffffffc00f08947 */ /* 0x004fea000383ffff */
[----:B------:R-:W-:Y:S05]  /*7ab0*/  BRA `(.L_x_140) ;  /* 0xffffffac00fc7947 */ /* 0x000fea000383ffff */
.L_x_45:
[----:B------:R-:W-:-:S07]  /*7ac0*/  MOV R0, UR5 ;  /* 0x0000000500007c02 */ /* 0x000fce0008000f00 */
.L_x_141:
[----:B-1----:R1:W2:Y:S02]  /*7ad0*/  SYNCS.PHASECHK.TRANS64.TRYWAIT P0, [R0+URZ], R3 ;  /* 0x00000003000075a7 */ /* 0x0022a400080011ff */
[----:B--2---:R-:W-:Y:S05]  /*7ae0*/  @!P0 NANOSLEEP.SYNCS 0x989680 ;  /* 0x009896800000895d */ /* 0x004fea0003900000 */
[----:B------:R-:W2:Y:S02]  /*7af0*/  @!P0 SYNCS.PHASECHK.TRANS64 P0, [R0+URZ], R3 ;  /* 0x00000003000085a7 */ /* 0x000ea400080010ff */
[----:B--2---:R-:W-:Y:S05]  /*7b00*/  @!P0 BRA `(.L_x_141) ;  /* 0xfffffffc00f08947 */ /* 0x004fea000383ffff */
[----:B------:R-:W-:Y:S05]  /*7b10*/  BRA `(.L_x_142) ;  /* 0xffffffb000087947 */ /* 0x000fea000383ffff */
.L_x_46:
[----:B------:R-:W-:-:S07]  /*7b20*/  MOV R0, UR5 ;  /* 0x0000000500007c02 */ /* 0x000fce0008000f00 */
.L_x_143:
[----:B-1----:R1:W2:Y:S02]  /*7b30*/  SYNCS.PHASECHK.TRANS64.TRYWAIT P0, [R0+URZ], R3 ;  /* 0x00000003000075a7 */ /* 0x0022a400080011ff */
[----:B--2---:R-:W-:Y:S05]  /*7b40*/  @!P0 NANOSLEEP.SYNCS 0x989680 ;  /* 0x009896800000895d */ /* 0x004fea0003900000 */
[----:B------:R-:W2:Y:S02]  /*7b50*/  @!P0 SYNCS.PHASECHK.TRANS64 P0, [R0+URZ], R3 ;  /* 0x00000003000085a7 */ /* 0x000ea400080010ff */
[----:B--2---:R-:W-:Y:S05]  /*7b60*/  @!P0 BRA `(.L_x_143) ;  /* 0xfffffffc00f08947 */ /* 0x004fea000383ffff */
[----:B------:R-:W-:Y:S05]  /*7b70*/  BRA `(.L_x_144) ;  /* 0xffffffb000147947 */ /* 0x000fea000383ffff */
.L_x_47:
[----:B------:R-:W-:-:S07]  /*7b80*/  MOV R0, UR5 ;  /* 0x0000000500007c02 */ /* 0x000fce0008000f00 */
.L_x_145:
[----:B-1----:R1:W2:Y:S02]  /*7b90*/  SYNCS.PHASECHK.TRANS64.TRYWAIT P0, [R0+URZ], R3 ;  /* 0x00000003000075a7 */ /* 0x0022a400080011ff */
[----:B--2---:R-:W-:Y:S05]  /*7ba0*/  @!P0 NANOSLEEP.SYNCS 0x989680 ;  /* 0x009896800000895d */ /* 0x004fea0003900000 */
[----:B------:R-:W2:Y:S02]  /*7bb0*/  @!P0 SYNCS.PHASECHK.TRANS64 P0, [R0+URZ], R3 ;  /* 0x00000003000085a7 */ /* 0x000ea400080010ff */
[----:B--2---:R-:W-:Y:S05]  /*7bc0*/  @!P0 BRA `(.L_x_145) ;  /* 0xfffffffc00f08947 */ /* 0x004fea000383ffff */
[----:B------:R-:W-:Y:S05]  /*7bd0*/  BRA `(.L_x_146) ;  /* 0xffffffb000207947 */ /* 0x000fea000383ffff */
.L_x_48:
[----:B------:R-:W-:-:S07]  /*7be0*/  MOV R0, UR5 ;  /* 0x0000000500007c02 */ /* 0x000fce0008000f00 */
.L_x_147:
[----:B-1----:R1:W2:Y:S02]  /*7bf0*/  SYNCS.PHASECHK.TRANS64.TRYWAIT P0, [R0+URZ], R3 ;  /* 0x00000003000075a7 */ /* 0x0022a400080011ff */
[----:B--2---:R-:W-:Y:S05]  /*7c00*/  @!P0 NANOSLEEP.SYNCS 0x989680 ;  /* 0x009896800000895d */ /* 0x004fea0003900000 */
[----:B------:R-:W2:Y:S02]  /*7c10*/  @!P0 SYNCS.PHASECHK.TRANS64 P0, [R0+URZ], R3 ;  /* 0x00000003000085a7 */ /* 0x000ea400080010ff */
[----:B--2---:R-:W-:Y:S05]  /*7c20*/  @!P0 BRA `(.L_x_147) ;  /* 0xfffffffc00f08947 */ /* 0x004fea000383ffff */
[----:B------:R-:W-:Y:S05]  /*7c30*/  BRA `(.L_x_148) ;  /* 0xffffffb0002c7947 */ /* 0x000fea000383ffff */
.L_x_49:
[----:B------:R-:W-:-:S07]  /*7c40*/  MOV R0, UR5 ;  /* 0x0000000500007c02 */ /* 0x000fce0008000f00 */
.L_x_149:
[----:B-1----:R1:W2:Y:S02]  /*7c50*/  SYNCS.PHASECHK.TRANS64.TRYWAIT P0, [R0+URZ], R3 ;  /* 0x00000003000075a7 */ /* 0x0022a400080011ff */
[----:B--2---:R-:W-:Y:S05]  /*7c60*/  @!P0 NANOSLEEP.SYNCS 0x989680 ;  /* 0x009896800000895d */ /* 0x004fea0003900000 */
[----:B------:R-:W2:Y:S02]  /*7c70*/  @!P0 SYNCS.PHASECHK.TRANS64 P0, [R0+URZ], R3 ;  /* 0x00000003000085a7 */ /* 0x000ea400080010ff */
[----:B--2---:R-:W-:Y:S05]  /*7c80*/  @!P0 BRA `(.L_x_149) ;  /* 0xfffffffc00f08947 */ /* 0x004fea000383ffff */
[----:B------:R-:W-:Y:S05]  /*7c90*/  BRA `(.L_x_150) ;  /* 0xffffffb000387947 */ /* 0x000fea000383ffff */
.L_x_50:
[----:B------:R-:W-:-:S07]  /*7ca0*/  MOV R0, UR5 ;  /* 0x0000000500007c02 */ /* 0x000fce0008000f00 */
.L_x_151:
[----:B-1----:R1:W2:Y:S02]  /*7cb0*/  SYNCS.PHASECHK.TRANS64.TRYWAIT P0, [R0+URZ], R3 ;  /* 0x00000003000075a7 */ /* 0x0022a400080011ff */
[----:B--2---:R-:W-:Y:S05]  /*7cc0*/  @!P0 NANOSLEEP.SYNCS 0x989680 ;  /* 0x009896800000895d */ /* 0x004fea0003900000 */
[----:B------:R-:W2:Y:S02]  /*7cd0*/  @!P0 SYNCS.PHASECHK.TRANS64 P0, [R0+URZ], R3 ;  /* 0x00000003000085a7 */ /* 0x000ea400080010ff */
[----:B--2---:R-:W-:Y:S05]  /*7ce0*/  @!P0 BRA `(.L_x_151) ;  /* 0xfffffffc00f08947 */ /* 0x004fea000383ffff */
[----:B------:R-:W-:Y:S05]  /*7cf0*/  BRA `(.L_x_152) ;  /* 0xffffffb000447947 */ /* 0x000fea000383ffff */
.L_x_51:
[----:B------:R-:W-:-:S07]  /*7d00*/  MOV R0, UR5 ;  /* 0x0000000500007c02 */ /* 0x000fce0008000f00 */
.L_x_153:
[----:B-1----:R1:W2:Y:S02]  /*7d10*/  SYNCS.PHASECHK.TRANS64.TRYWAIT P0, [R0+URZ], R3 ;  /* 0x00000003000075a7 */ /* 0x0022a400080011ff */
[----:B--2---:R-:W-:Y:S05]  /*7d20*/  @!P0 NANOSLEEP.SYNCS 0x989680 ;  /* 0x009896800000895d */ /* 0x004fea0003900000 */
[----:B------:R-:W2:Y:S02]  /*7d30*/  @!P0 SYNCS.PHASECHK.TRANS64 P0, [R0+URZ], R3 ;  /* 0x00000003000085a7 */ /* 0x000ea400080010ff */
[----:B--2---:R-:W-:Y:S05]  /*7d40*/  @!P0 BRA `(.L_x_153) ;  /* 0xfffffffc00f08947 */ /* 0x004fea000383ffff */
[----:B------:R-:W-:Y:S05]  /*7d50*/  BRA `(.L_x_154) ;  /* 0xffffffb000507947 */ /* 0x000fea000383ffff */
.L_x_52:
[----:B------:R-:W-:-:S07]  /*7d60*/  MOV R0, UR5 ;  /* 0x0000000500007c02 */ /* 0x000fce0008000f00 */
.L_x_155:
[----:B-1----:R1:W2:Y:S02]  /*7d70*/  SYNCS.PHASECHK.TRANS64.TRYWAIT P0, [R0+URZ], R3 ;  /* 0x00000003000075a7 */ /* 0x0022a400080011ff */
[----:B--2---:R-:W-:Y:S05]  /*7d80*/  @!P0 NANOSLEEP.SYNCS 0x989680 ;  /* 0x009896800000895d */ /* 0x004fea0003900000 */
[----:B------:R-:W2:Y:S02]  /*7d90*/  @!P0 SYNCS.PHASECHK.TRANS64 P0, [R0+URZ], R3 ;  /* 0x00000003000085a7 */ /* 0x000ea400080010ff */
[----:B--2---:R-:W-:Y:S05]  /*7da0*/  @!P0 BRA `(.L_x_155) ;  /* 0xfffffffc00f08947 */ /* 0x004fea000383ffff */
[----:B------:R-:W-:Y:S05]  /*7db0*/  BRA `(.L_x_156) ;  /* 0xffffffb0005c7947 */ /* 0x000fea000383ffff */
.L_x_53:
[----:B------:R-:W-:-:S07]  /*7dc0*/  MOV R0, UR5 ;  /* 0x0000000500007c02 */ /* 0x000fce0008000f00 */
.L_x_157:
[----:B-1----:R1:W2:Y:S02]  /*7dd0*/  SYNCS.PHASECHK.TRANS64.TRYWAIT P0, [R0+URZ], R3 ;  /* 0x00000003000075a7 */ /* 0x0022a400080011ff */
[----:B--2---:R-:W-:Y:S05]  /*7de0*/  @!P0 NANOSLEEP.SYNCS 0x989680 ;  /* 0x009896800000895d */ /* 0x004fea0003900000 */
[----:B------:R-:W2:Y:S02]  /*7df0*/  @!P0 SYNCS.PHASECHK.TRANS64 P0, [R0+URZ], R3 ;  /* 0x00000003000085a7 */ /* 0x000ea400080010ff */
[----:B--2---:R-:W-:Y:S05]  /*7e00*/  @!P0 BRA `(.L_x_157) ;  /* 0xfffffffc00f08947 */ /* 0x004fea000383ffff */
[----:B------:R-:W-:Y:S05]  /*7e10*/  BRA `(.L_x_158) ;  /* 0xffffffb000687947 */ /* 0x000fea000383ffff */
.L_x_54:
[----:B------:R-:W-:-:S07]  /*7e20*/  MOV R0, UR5 ;  /* 0x0000000500007c02 */ /* 0x000fce0008000f00 */
.L_x_159:
[----:B-1----:R1:W2:Y:S02]  /*7e30*/  SYNCS.PHASECHK.TRANS64.TRYWAIT P0, [R0+URZ], R3 ;  /* 0x00000003000075a7 */ /* 0x0022a400080011ff */
[----:B--2---:R-:W-:Y:S05]  /*7e40*/  @!P0 NANOSLEEP.SYNCS 0x989680 ;  /* 0x009896800000895d */ /* 0x004fea0003900000 */
[----:B------:R-:W2:Y:S02]  /*7e50*/  @!P0 SYNCS.PHASECHK.TRANS64 P0, [R0+URZ], R3 ;  /* 0x00000003000085a7 */ /* 0x000ea400080010ff */
[----:B--2---:R-:W-:Y:S05]  /*7e60*/  @!P0 BRA `(.L_x_159) ;  /* 0xfffffffc00f08947 */ /* 0x004fea000383ffff */
[----:B------:R-:W-:Y:S05]  /*7e70*/  BRA `(.L_x_160) ;  /* 0xffffffb000747947 */ /* 0x000fea000383ffff */
.L_x_55:
[----:B------:R-:W-:-:S07]  /*7e80*/  MOV R0, UR5 ;  /* 0x0000000500007c02 */ /* 0x000fce0008000f00 */
.L_x_161:
[----:B-1----:R1:W2:Y:S02]  /*7e90*/  SYNCS.PHASECHK.TRANS64.TRYWAIT P0, [R0+URZ], R3 ;  /* 0x00000003000075a7 */ /* 0x0022a400080011ff */
[----:B--2---:R-:W-:Y:S05]  /*7ea0*/  @!P0 NANOSLEEP.SYNCS 0x989680 ;  /* 0x009896800000895d */ /* 0x004fea0003900000 */
[----:B------:R-:W2:Y:S02]  /*7eb0*/  @!P0 SYNCS.PHASECHK.TRANS64 P0, [R0+URZ], R3 ;  /* 0x00000003000085a7 */ /* 0x000ea400080010ff */
[----:B--2---:R-:W-:Y:S05]  /*7ec0*/  @!P0 BRA `(.L_x_161) ;  /* 0xfffffffc00f08947 */ /* 0x004fea000383ffff */
[----:B------:R-:W-:Y:S05]  /*7ed0*/  BRA `(.L_x_162) ;  /* 0xffffffb000807947 */ /* 0x000fea000383ffff */
.L_x_56:
[----:B------:R-:W-:-:S07]  /*7ee0*/  MOV R0, UR5 ;  /* 0x0000000500007c02 */ /* 0x000fce0008000f00 */
.L_x_163:
[----:B-1----:R1:W2:Y:S02]  /*7ef0*/  SYNCS.PHASECHK.TRANS64.TRYWAIT P0, [R0+URZ], R3 ;  /* 0x00000003000075a7 */ /* 0x0022a400080011ff */
[----:B--2---:R-:W-:Y:S05]  /*7f00*/  @!P0 NANOSLEEP.SYNCS 0x989680 ;  /* 0x009896800000895d */ /* 0x004fea0003900000 */
[----:B------:R-:W2:Y:S02]  /*7f10*/  @!P0 SYNCS.PHASECHK.TRANS64 P0, [R0+URZ], R3 ;  /* 0x00000003000085a7 */ /* 0x000ea400080010ff */
[----:B--2---:R-:W-:Y:S05]  /*7f20*/  @!P0 BRA `(.L_x_163) ;  /* 0xfffffffc00f08947 */ /* 0x004fea000383ffff */
[----:B------:R-:W-:Y:S05]  /*7f30*/  BRA `(.L_x_164) ;  /* 0xffffffb0008c7947 */ /* 0x000fea000383ffff */
.L_x_57:
[----:B------:R-:W-:-:S07]  /*7f40*/  MOV R0, UR5 ;  /* 0x0000000500007c02 */ /* 0x000fce0008000f00 */
.L_x_165:
[----:B-1----:R1:W2:Y:S02]  /*7f50*/  SYNCS.PHASECHK.TRANS64.TRYWAIT P0, [R0+URZ], R3 ;  /* 0x00000003000075a7 */ /* 0x0022a400080011ff */
[----:B--2---:R-:W-:Y:S05]  /*7f60*/  @!P0 NANOSLEEP.SYNCS 0x989680 ;  /* 0x009896800000895d */ /* 0x004fea0003900000 */
[----:B------:R-:W2:Y:S02]  /*7f70*/  @!P0 SYNCS.PHASECHK.TRANS64 P0, [R0+URZ], R3 ;  /* 0x00000003000085a7 */ /* 0x000ea400080010ff */
[----:B--2---:R-:W-:Y:S05]  /*7f80*/  @!P0 BRA `(.L_x_165) ;  /* 0xfffffffc00f08947 */ /* 0x004fea000383ffff */
[----:B------:R-:W-:Y:S05]  /*7f90*/  BRA `(.L_x_166) ;  /* 0xffffffb000987947 */ /* 0x000fea000383ffff */
.L_x_58:
[----:B------:R-:W-:-:S07]  /*7fa0*/  MOV R0, UR5 ;  /* 0x0000000500007c02 */ /* 0x000fce0008000f00 */
.L_x_167:
[----:B-1----:R1:W2:Y:S02]  /*7fb0*/  SYNCS.PHASECHK.TRANS64.TRYWAIT P0, [R0+URZ], R3 ;  /* 0x00000003000075a7 */ /* 0x0022a400080011ff */
[----:B--2---:R-:W-:Y:S05]  /*7fc0*/  @!P0 NANOSLEEP.SYNCS 0x989680 ;  /* 0x009896800000895d */ /* 0x004fea0003900000 */
[----:B------:R-:W2:Y:S02]  /*7fd0*/  @!P0 SYNCS.PHASECHK.TRANS64 P0, [R0+URZ], R3 ;  /* 0x00000003000085a7 */ /* 0x000ea400080010ff */
[----:B--2---:R-:W-:Y:S05]  /*7fe0*/  @!P0 BRA `(.L_x_167) ;  /* 0xfffffffc00f08947 */ /* 0x004fea000383ffff */
[----:B------:R-:W-:Y:S05]  /*7ff0*/  BRA `(.L_x_168) ;  /* 0xffffffb000a47947 */ /* 0x000fea000383ffff */
.L_x_59:
[----:B------:R-:W-:-:S07]  /*8000*/  MOV R0, UR5 ;  /* 0x0000000500007c02 */ /* 0x000fce0008000f00 */
.L_x_169:
[----:B-1----:R1:W2:Y:S02]  /*8010*/  SYNCS.PHASECHK.TRANS64.TRYWAIT P0, [R0+URZ], R3 ;  /* 0x00000003000075a7 */ /* 0x0022a400080011ff */
[----:B--2---:R-:W-:Y:S05]  /*8020*/  @!P0 NANOSLEEP.SYNCS 0x989680 ;  /* 0x009896800000895d */ /* 0x004fea0003900000 */
[----:B------:R-:W2:Y:S02]  /*8030*/  @!P0 SYNCS.PHASECHK.TRANS64 P0, [R0+URZ], R3 ;  /* 0x00000003000085a7 */ /* 0x000ea400080010ff */
[----:B--2---:R-:W-:Y:S05]  /*8040*/  @!P0 BRA `(.L_x_169) ;  /* 0xfffffffc00f08947 */ /* 0x004fea000383ffff */
[----:B------:R-:W-:Y:S05]  /*8050*/  BRA `(.L_x_170) ;  /* 0xffffffb000b07947 */ /* 0x000fea000383ffff */
.L_x_60:
[----:B------:R-:W-:-:S07]  /*8060*/  MOV R0, UR5 ;  /* 0x0000000500007c02 */ /* 0x000fce0008000f00 */
.L_x_171:
[----:B-1----:R1:W2:Y:S02]  /*8070*/  SYNCS.PHASECHK.TRANS64.TRYWAIT P0, [R0+URZ], R3 ;  /* 0x00000003000075a7 */ /* 0x0022a400080011ff */
[----:B--2---:R-:W-:Y:S05]  /*8080*/  @!P0 NANOSLEEP.SYNCS 0x989680 ;  /* 0x009896800000895d */ /* 0x004fea0003900000 */
[----:B------:R-:W2:Y:S02]  /*8090*/  @!P0 SYNCS.PHASECHK.TRANS64 P0, [R0+URZ], R3 ;  /* 0x00000003000085a7 */ /* 0x000ea400080010ff */
[----:B--2---:R-:W-:Y:S05]  /*80a0*/  @!P0 BRA `(.L_x_171) ;  /* 0xfffffffc00f08947 */ /* 0x004fea000383ffff */
[----:B------:R-:W-:Y:S05]  /*80b0*/  BRA `(.L_x_172) ;  /* 0xffffffb000bc7947 */ /* 0x000fea000383ffff */
.L_x_61:
[----:B------:R-:W-:-:S07]  /*80c0*/  MOV R0, UR5 ;  /* 0x0000000500007c02 */ /* 0x000fce0008000f00 */
.L_x_173:
[----:B-1----:R1:W2:Y:S02]  /*80d0*/  SYNCS.PHASECHK.TRANS64.TRYWAIT P0, [R0+URZ], R3 ;  /* 0x00000003000075a7 */ /* 0x0022a400080011ff */
[----:B--2---:R-:W-:Y:S05]  /*80e0*/  @!P0 NANOSLEEP.SYNCS 0x989680 ;  /* 0x009896800000895d */ /* 0x004fea0003900000 */
[----:B------:R-:W2:Y:S02]  /*80f0*/  @!P0 SYNCS.PHASECHK.TRANS64 P0, [R0+URZ], R3 ;  /* 0x00000003000085a7 */ /* 0x000ea400080010ff */
[----:B--2---:R-:W-:Y:S05]  /*8100*/  @!P0 BRA `(.L_x_173) ;  /* 0xfffffffc00f08947 */ /* 0x004fea000383ffff */
[----:B------:R-:W-:Y:S05]  /*8110*/  BRA `(.L_x_174) ;  /* 0xffffffb000c87947 */ /* 0x000fea000383ffff */
.L_x_62:
[----:B------:R-:W-:-:S07]  /*8120*/  MOV R0, UR5 ;  /* 0x0000000500007c02 */ /* 0x000fce0008000f00 */
.L_x_175:
[----:B-1----:R1:W2:Y:S02]  /*8130*/  SYNCS.PHASECHK.TRANS64.TRYWAIT P0, [R0+URZ], R3 ;  /* 0x00000003000075a7 */ /* 0x0022a400080011ff */
[----:B--2---:R-:W-:Y:S05]  /*8140*/  @!P0 NANOSLEEP.SYNCS 0x989680 ;  /* 0x009896800000895d */ /* 0x004fea0003900000 */
[----:B------:R-:W2:Y:S02]  /*8150*/  @!P0 SYNCS.PHASECHK.TRANS64 P0, [R0+URZ], R3 ;  /* 0x00000003000085a7 */ /* 0x000ea400080010ff */
[----:B--2---:R-:W-:Y:S05]  /*8160*/  @!P0 BRA `(.L_x_175) ;  /* 0xfffffffc00f08947 */ /* 0x004fea000383ffff */
[----:B------:R-:W-:Y:S05]  /*8170*/  BRA `(.L_x_176) ;  /* 0xffffffb000d47947 */ /* 0x000fea000383ffff */
.L_x_63:
[----:B------:R-:W-:-:S07]  /*8180*/  MOV R0, UR5 ;  /* 0x0000000500007c02 */ /* 0x000fce0008000f00 */
.L_x_177:
[----:B-1----:R1:W2:Y:S02]  /*8190*/  SYNCS.PHASECHK.TRANS64.TRYWAIT P0, [R0+URZ], R3 ;  /* 0x00000003000075a7 */ /* 0x0022a400080011ff */
[----:B--2---:R-:W-:Y:S05]  /*81a0*/  @!P0 NANOSLEEP.SYNCS 0x989680 ;  /* 0x009896800000895d */ /* 0x004fea0003900000 */
[----:B------:R-:W2:Y:S02]  /*81b0*/  @!P0 SYNCS.PHASECHK.TRANS64 P0, [R0+URZ], R3 ;  /* 0x00000003000085a7 */ /* 0x000ea400080010ff */
[----:B--2---:R-:W-:Y:S05]  /*81c0*/  @!P0 BRA `(.L_x_177) ;  /* 0xfffffffc00f08947 */ /* 0x004fea000383ffff */
[----:B------:R-:W-:Y:S05]  /*81d0*/  BRA `(.L_x_178) ;  /* 0xffffffb000e07947 */ /* 0x000fea000383ffff */
.L_x_64:
[----:B------:R-:W-:-:S07]  /*81e0*/  MOV R0, UR5 ;  /* 0x0000000500007c02 */ /* 0x000fce0008000f00 */
.L_x_179:
[----:B-1----:R1:W2:Y:S02]  /*81f0*/  SYNCS.PHASECHK.TRANS64.TRYWAIT P0, [R0+URZ], R3 ;  /* 0x00000003000075a7 */ /* 0x0022a400080011ff */
[----:B--2---:R-:W-:Y:S05]  /*8200*/  @!P0 NANOSLEEP.SYNCS 0x989680 ;  /* 0x009896800000895d */ /* 0x004fea0003900000 */
[----:B------:R-:W2:Y:S02]  /*8210*/  @!P0 SYNCS.PHASECHK.TRANS64 P0, [R0+URZ], R3 ;  /* 0x00000003000085a7 */ /* 0x000ea400080010ff */
[----:B--2---:R-:W-:Y:S05]  /*8220*/  @!P0 BRA `(.L_x_179) ;  /* 0xfffffffc00f08947 */ /* 0x004fea000383ffff */
[----:B------:R-:W-:Y:S05]  /*8230*/  BRA `(.L_x_180) ;  /* 0xffffffb000ec7947 */ /* 0x000fea000383ffff */
.L_x_65:
[----:B------:R-:W-:-:S07]  /*8240*/  MOV R0, UR5 ;  /* 0x0000000500007c02 */ /* 0x000fce0008000f00 */
.L_x_181:
[----:B-1----:R1:W2:Y:S02]  /*8250*/  SYNCS.PHASECHK.TRANS64.TRYWAIT P0, [R0+URZ], R3 ;  /* 0x00000003000075a7 */ /* 0x0022a400080011ff */
[----:B--2---:R-:W-:Y:S05]  /*8260*/  @!P0 NANOSLEEP.SYNCS 0x989680 ;  /* 0x009896800000895d */ /* 0x004fea0003900000 */
[----:B------:R-:W2:Y:S02]  /*8270*/  @!P0 SYNCS.PHASECHK.TRANS64 P0, [R0+URZ], R3 ;  /* 0x00000003000085a7 */ /* 0x000ea400080010ff */
[----:B--2---:R-:W-:Y:S05]  /*8280*/  @!P0 BRA `(.L_x_181) ;  /* 0xfffffffc00f08947 */ /* 0x004fea000383ffff */
[----:B------:R-:W-:Y:S05]  /*8290*/  BRA `(.L_x_182) ;  /* 0xffffffb000f87947 */ /* 0x000fea000383ffff */
.L_x_66:
[----:B------:R-:W-:-:S07]  /*82a0*/  MOV R0, UR5 ;  /* 0x0000000500007c02 */ /* 0x000fce0008000f00 */
.L_x_183:
[----:B-1----:R1:W2:Y:S02]  /*82b0*/  SYNCS.PHASECHK.TRANS64.TRYWAIT P0, [R0+URZ], R3 ;  /* 0x00000003000075a7 */ /* 0x0022a400080011ff */
[----:B--2---:R-:W-:Y:S05]  /*82c0*/  @!P0 NANOSLEEP.SYNCS 0x989680 ;  /* 0x009896800000895d */ /* 0x004fea0003900000 */
[----:B------:R-:W2:Y:S02]  /*82d0*/  @!P0 SYNCS.PHASECHK.TRANS64 P0, [R0+URZ], R3 ;  /* 0x00000003000085a7 */ /* 0x000ea400080010ff */
[----:B--2---:R-:W-:Y:S05]  /*82e0*/  @!P0 BRA `(.L_x_183) ;  /* 0xfffffffc00f08947 */ /* 0x004fea000383ffff */
[----:B------:R-:W-:Y:S05]  /*82f0*/  BRA `(.L_x_184) ;  /* 0xffffffb400047947 */ /* 0x000fea000383ffff */
.L_x_67:
[----:B------:R-:W-:-:S07]  /*8300*/  MOV R0, UR5 ;  /* 0x0000000500007c02 */ /* 0x000fce0008000f00 */
.L_x_185:
[----:B-1----:R1:W2:Y:S02]  /*8310*/  SYNCS.PHASECHK.TRANS64.TRYWAIT P0, [R0+URZ], R3 ;  /* 0x00000003000075a7 */ /* 0x0022a400080011ff */
[----:B--2---:R-:W-:Y:S05]  /*8320*/  @!P0 NANOSLEEP.SYNCS 0x989680 ;  /* 0x009896800000895d */ /* 0x004fea0003900000 */
[----:B------:R-:W2:Y:S02]  /*8330*/  @!P0 SYNCS.PHASECHK.TRANS64 P0, [R0+URZ], R3 ;  /* 0x00000003000085a7 */ /* 0x000ea400080010ff */
[----:B--2---:R-:W-:Y:S05]  /*8340*/  @!P0 BRA `(.L_x_185) ;  /* 0xfffffffc00f08947 */ /* 0x004fea000383ffff */
[----:B------:R-:W-:Y:S05]  /*8350*/  BRA `(.L_x_186) ;  /* 0xffffffb400107947 */ /* 0x000fea000383ffff */
.L_x_68:
[----:B------:R-:W-:-:S07]  /*8360*/  MOV R0, UR5 ;  /* 0x0000000500007c02 */ /* 0x000fce0008000f00 */
.L_x_187:
[----:B-1----:R1:W2:Y:S02]  /*8370*/  SYNCS.PHASECHK.TRANS64.TRYWAIT P0, [R0+URZ], R3 ;  /* 0x00000003000075a7 */ /* 0x0022a400080011ff */
[----:B--2---:R-:W-:Y:S05]  /*8380*/  @!P0 NANOSLEEP.SYNCS 0x989680 ;  /* 0x009896800000895d */ /* 0x004fea0003900000 */
[----:B------:R-:W2:Y:S02]  /*8390*/  @!P0 SYNCS.PHASECHK.TRANS64 P0, [R0+URZ], R3 ;  /* 0x00000003000085a7 */ /* 0x000ea400080010ff */
[----:B--2---:R-:W-:Y:S05]  /*83a0*/  @!P0 BRA `(.L_x_187) ;  /* 0xfffffffc00f08947 */ /* 0x004fea000383ffff */
[----:B------:R-:W-:Y:S05]  /*83b0*/  BRA `(.L_x_188) ;  /* 0xffffffb4001c7947 */ /* 0x000fea000383ffff */
.L_x_69:
[----:B------:R-:W-:-:S07]  /*83c0*/  MOV R0, UR5 ;  /* 0x0000000500007c02 */ /* 0x000fce0008000f00 */
.L_x_189:
[----:B-1----:R1:W2:Y:S02]  /*83d0*/  SYNCS.PHASECHK.TRANS64.TRYWAIT P0, [R0+URZ], R3 ;  /* 0x00000003000075a7 */ /* 0x0022a400080011ff */
[----:B--2---:R-:W-:Y:S05]  /*83e0*/  @!P0 NANOSLEEP.SYNCS 0x989680 ;  /* 0x009896800000895d */ /* 0x004fea0003900000 */
[----:B------:R-:W2:Y:S02]  /*83f0*/  @!P0 SYNCS.PHASECHK.TRANS64 P0, [R0+URZ], R3 ;  /* 0x00000003000085a7 */ /* 0x000ea400080010ff */
[----:B--2---:R-:W-:Y:S05]  /*8400*/  @!P0 BRA `(.L_x_189) ;  /* 0xfffffffc00f08947 */ /* 0x004fea000383ffff */
[----:B------:R-:W-:Y:S05]  /*8410*/  BRA `(.L_x_190) ;  /* 0xffffffb400287947 */ /* 0x000fea000383ffff */
.L_x_70:
[----:B------:R-:W-:-:S07]  /*8420*/  MOV R0, UR5 ;  /* 0x0000000500007c02 */ /* 0x000fce0008000f00 */
.L_x_191:
[----:B-1----:R1:W2:Y:S02]  /*8430*/  SYNCS.PHASECHK.TRANS64.TRYWAIT P0, [R0+URZ], R3 ;  /* 0x00000003000075a7 */ /* 0x0022a400080011ff */
[----:B--2---:R-:W-:Y:S05]  /*8440*/  @!P0 NANOSLEEP.SYNCS 0x989680 ;  /* 0x009896800000895d */ /* 0x004fea0003900000 */
[----:B------:R-:W2:Y:S02]  /*8450*/  @!P0 SYNCS.PHASECHK.TRANS64 P0, [R0+URZ], R3 ;  /* 0x00000003000085a7 */ /* 0x000ea400080010ff */
[----:B--2---:R-:W-:Y:S05]  /*8460*/  @!P0 BRA `(.L_x_191) ;  /* 0xfffffffc00f08947 */ /* 0x004fea000383ffff */
[----:B------:R-:W-:Y:S05]  /*8470*/  BRA `(.L_x_192) ;  /* 0xffffffb400347947 */ /* 0x000fea000383ffff */
.L_x_71:
[----:B------:R-:W-:-:S07]  /*8480*/  MOV R0, UR5 ;  /* 0x0000000500007c02 */ /* 0x000fce0008000f00 */
.L_x_193:
[----:B-1----:R1:W2:Y:S02]  /*8490*/  SYNCS.PHASECHK.TRANS64.TRYWAIT P0, [R0+URZ], R3 ;  /* 0x00000003000075a7 */ /* 0x0022a400080011ff */
[----:B--2---:R-:W-:Y:S05]  /*84a0*/  @!P0 NANOSLEEP.SYNCS 0x989680 ;  /* 0x009896800000895d */ /* 0x004fea0003900000 */
[----:B------:R-:W2:Y:S02]  /*84b0*/  @!P0 SYNCS.PHASECHK.TRANS64 P0, [R0+URZ], R3 ;  /* 0x00000003000085a7 */ /* 0x000ea400080010ff */
[----:B--2---:R-:W-:Y:S05]  /*84c0*/  @!P0 BRA `(.L_x_193) ;  /* 0xfffffffc00f08947 */ /* 0x004fea000383ffff */
[----:B------:R-:W-:Y:S05]  /*84d0*/  BRA `(.L_x_194) ;  /* 0xffffffb400407947 */ /* 0x000fea000383ffff */
.L_x_72:
[----:B------:R-:W-:-:S07]  /*84e0*/  MOV R0, UR5 ;  /* 0x0000000500007c02 */ /* 0x000fce0008000f00 */
.L_x_195:
[----:B-1----:R1:W2:Y:S02]  /*84f0*/  SYNCS.PHASECHK.TRANS64.TRYWAIT P0, [R0+URZ], R3 ;  /* 0x00000003000075a7 */ /* 0x0022a400080011ff */
[----:B--2---:R-:W-:Y:S05]  /*8500*/  @!P0 NANOSLEEP.SYNCS 0x989680 ;  /* 0x009896800000895d */ /* 0x004fea0003900000 */
[----:B------:R-:W2:Y:S02]  /*8510*/  @!P0 SYNCS.PHASECHK.TRANS64 P0, [R0+URZ], R3 ;  /* 0x00000003000085a7 */ /* 0x000ea400080010ff */
[----:B--2---:R-:W-:Y:S05]  /*8520*/  @!P0 BRA `(.L_x_195) ;  /* 0xfffffffc00f08947 */ /* 0x004fea000383ffff */
[----:B------:R-:W-:Y:S05]  /*8530*/  BRA `(.L_x_196) ;  /* 0xffffffb4004c7947 */ /* 0x000fea000383ffff */
.L_x_73:
[----:B------:R-:W-:-:S07]  /*8540*/  MOV R0, UR5 ;  /* 0x0000000500007c02 */ /* 0x000fce0008000f00 */
.L_x_197:
[----:B-1----:R1:W2:Y:S02]  /*8550*/  SYNCS.PHASECHK.TRANS64.TRYWAIT P0, [R0+URZ], R3 ;  /* 0x00000003000075a7 */ /* 0x0022a400080011ff */
[----:B--2---:R-:W-:Y:S05]  /*8560*/  @!P0 NANOSLEEP.SYNCS 0x989680 ;  /* 0x009896800000895d */ /* 0x004fea0003900000 */
[----:B------:R-:W2:Y:S02]  /*8570*/  @!P0 SYNCS.PHASECHK.TRANS64 P0, [R0+URZ], R3 ;  /* 0x00000003000085a7 */ /* 0x000ea400080010ff */
[----:B--2---:R-:W-:Y:S05]  /*8580*/  @!P0 BRA `(.L_x_197) ;  /* 0xfffffffc00f08947 */ /* 0x004fea000383ffff */
[----:B------:R-:W-:Y:S05]  /*8590*/  BRA `(.L_x_198) ;  /* 0xffffffb400587947 */ /* 0x000fea000383ffff */
.L_x_74:
[----:B------:R-:W-:-:S07]  /*85a0*/  MOV R0, UR5 ;  /* 0x0000000500007c02 */ /* 0x000fce0008000f00 */
.L_x_199:
[----:B-1----:R1:W2:Y:S02]  /*85b0*/  SYNCS.PHASECHK.TRANS64.TRYWAIT P0, [R0+URZ], R3 ;  /* 0x00000003000075a7 */ /* 0x0022a400080011ff */
[----:B--2---:R-:W-:Y:S05]  /*85c0*/  @!P0 NANOSLEEP.SYNCS 0x989680 ;  /* 0x009896800000895d */ /* 0x004fea0003900000 */
[----:B------:R-:W2:Y:S02]  /*85d0*/  @!P0 SYNCS.PHASECHK.TRANS64 P0, [R0+URZ], R3 ;  /* 0x00000003000085a7 */ /* 0x000ea400080010ff */
[----:B--2---:R-:W-:Y:S05]  /*85e0*/  @!P0 BRA `(.L_x_199) ;  /* 0xfffffffc00f08947 */ /* 0x004fea000383ffff */
[----:B------:R-:W-:Y:S05]  /*85f0*/  BRA `(.L_x_200) ;  /* 0xffffffb400647947 */ /* 0x000fea000383ffff */
.L_x_75:
[----:B------:R-:W-:-:S07]  /*8600*/  MOV R0, UR5 ;  /* 0x0000000500007c02 */ /* 0x000fce0008000f00 */
.L_x_201:
[----:B-1----:R1:W2:Y:S02]  /*8610*/  SYNCS.PHASECHK.TRANS64.TRYWAIT P0, [R0+URZ], R3 ;  /* 0x00000003000075a7 */ /* 0x0022a400080011ff */
[----:B--2---:R-:W-:Y:S05]  /*8620*/  @!P0 NANOSLEEP.SYNCS 0x989680 ;  /* 0x009896800000895d */ /* 0x004fea0003900000 */
[----:B------:R-:W2:Y:S02]  /*8630*/  @!P0 SYNCS.PHASECHK.TRANS64 P0, [R0+URZ], R3 ;  /* 0x00000003000085a7 */ /* 0x000ea400080010ff */
[----:B--2---:R-:W-:Y:S05]  /*8640*/  @!P0 BRA `(.L_x_201) ;  /* 0xfffffffc00f08947 */ /* 0x004fea000383ffff */
[----:B------:R-:W-:Y:S05]  /*8650*/  BRA `(.L_x_202) ;  /* 0xffffffb400707947 */ /* 0x000fea000383ffff */
.L_x_76:
[----:B------:R-:W-:-:S07]  /*8660*/  MOV R0, UR5 ;  /* 0x0000000500007c02 */ /* 0x000fce0008000f00 */
.L_x_203:
[----:B-1----:R1:W2:Y:S02]  /*8670*/  SYNCS.PHASECHK.TRANS64.TRYWAIT P0, [R0+URZ], R3 ;  /* 0x00000003000075a7 */ /* 0x0022a400080011ff */
[----:B--2---:R-:W-:Y:S05]  /*8680*/  @!P0 NANOSLEEP.SYNCS 0x989680 ;  /* 0x009896800000895d */ /* 0x004fea0003900000 */
[----:B------:R-:W2:Y:S02]  /*8690*/  @!P0 SYNCS.PHASECHK.TRANS64 P0, [R0+URZ], R3 ;  /* 0x00000003000085a7 */ /* 0x000ea400080010ff */
[----:B--2---:R-:W-:Y:S05]  /*86a0*/  @!P0 BRA `(.L_x_203) ;  /* 0xfffffffc00f08947 */ /* 0x004fea000383ffff */
[----:B------:R-:W-:Y:S05]  /*86b0*/  BRA `(.L_x_204) ;  /* 0xffffffb4007c7947 */ /* 0x000fea000383ffff */
.L_x_77:
[----:B------:R-:W-:-:S07]  /*86c0*/  MOV R0, UR5 ;  /* 0x0000000500007c02 */ /* 0x000fce0008000f00 */
.L_x_205:
[----:B-1----:R1:W2:Y:S02]  /*86d0*/  SYNCS.PHASECHK.TRANS64.TRYWAIT P0, [R0+URZ], R3 ;  /* 0x00000003000075a7 */ /* 0x0022a400080011ff */
[----:B--2---:R-:W-:Y:S05]  /*86e0*/  @!P0 NANOSLEEP.SYNCS 0x989680 ;  /* 0x009896800000895d */ /* 0x004fea0003900000 */
[----:B------:R-:W2:Y:S02]  /*86f0*/  @!P0 SYNCS.PHASECHK.TRANS64 P0, [R0+URZ], R3 ;  /* 0x00000003000085a7 */ /* 0x000ea400080010ff */
[----:B--2---:R-:W-:Y:S05]  /*8700*/  @!P0 BRA `(.L_x_205) ;  /* 0xfffffffc00f08947 */ /* 0x004fea000383ffff */
[----:B------:R-:W-:Y:S05]  /*8710*/  BRA `(.L_x_206) ;  /* 0xffffffb400887947 */ /* 0x000fea000383ffff */
.L_x_78:
[----:B------:R-:W-:-:S07]  /*8720*/  MOV R0, UR5 ;  /* 0x0000000500007c02 */ /* 0x000fce0008000f00 */
.L_x_207:
[----:B-1----:R1:W2:Y:S02]  /*8730*/  SYNCS.PHASECHK.TRANS64.TRYWAIT P0, [R0+URZ], R3 ;  /* 0x00000003000075a7 */ /* 0x0022a400080011ff */
[----:B--2---:R-:W-:Y:S05]  /*8740*/  @!P0 NANOSLEEP.SYNCS 0x989680 ;  /* 0x009896800000895d */ /* 0x004fea0003900000 */
[----:B------:R-:W2:Y:S02]  /*8750*/  @!P0 SYNCS.PHASECHK.TRANS64 P0, [R0+URZ], R3 ;  /* 0x00000003000085a7 */ /* 0x000ea400080010ff */
[----:B--2---:R-:W-:Y:S05]  /*8760*/  @!P0 BRA `(.L_x_207) ;  /* 0xfffffffc00f08947 */ /* 0x004fea000383ffff */
[----:B------:R-:W-:Y:S05]  /*8770*/  BRA `(.L_x_208) ;  /* 0xffffffb400947947 */ /* 0x000fea000383ffff */
.L_x_81:
[----:B--2---:R2:W3:Y:S02]  /*8780*/  SYNCS.PHASECHK.TRANS64.TRYWAIT P0, [R2+URZ+0x2c0], R5 ;  /* 0x0002c005020075a7 */ /* 0x0044e400080011ff */
[----:B---3--:R-:W-:Y:S05]  /*8790*/  @!P0 NANOSLEEP.SYNCS 0x989680 ;  /* 0x009896800000895d */ /* 0x008fea0003900000 */
[----:B------:R-:W3:Y:S02]  /*87a0*/  @!P0 SYNCS.PHASECHK.TRANS64 P0, [R2+URZ+0x2c0], R5 ;  /* 0x0002c005020085a7 */ /* 0x000ee400080010ff */
[----:B---3--:R-:W-:Y:S05]  /*87b0*/  @!P0 BRA `(.L_x_81) ;  /* 0xfffffffc00f08947 */ /* 0x008fea000383ffff */
[----:B------:R-:W-:Y:S05]  /*87c0*/  BRA `(.L_x_209) ;  /* 0xffffffb400f07947 */ /* 0x000fea000383ffff */
.L_x_82:
[----:B------:R-:W-:-:S07]  /*87d0*/  MOV R2, UR4 ;  /* 0x0000000400027c02 */ /* 0x000fce0008000f00 */
.L_x_210:
[----:B--2---:R2:W3:Y:S02]  /*87e0*/  SYNCS.PHASECHK.TRANS64.TRYWAIT P0, [R2+URZ+0x270], R5 ;  /* 0x00027005020075a7 */ /* 0x0044e400080011ff */
[----:B---3--:R-:W-:Y:S05]  /*87f0*/  @!P0 NANOSLEEP.SYNCS 0x989680 ;  /* 0x009896800000895d */ /* 0x008fea0003900000 */
[----:B------:R-:W3:Y:S02]  /*8800*/  @!P0 SYNCS.PHASECHK.TRANS64 P0, [R2+URZ+0x270], R5 ;  /* 0x00027005020085a7 */ /* 0x000ee400080010ff */
[----:B---3--:R-:W-:Y:S05]  /*8810*/  @!P0 BRA `(.L_x_210) ;  /* 0xfffffffc00f08947 */ /* 0x008fea000383ffff */
[----:B------:R-:W-:Y:S05]  /*8820*/  BRA `(.L_x_211) ;  /* 0xffffffb800007947 */ /* 0x000fea000383ffff */
.L_x_83:
[----:B--2---:R2:W3:Y:S02]  /*8830*/  SYNCS.PHASECHK.TRANS64.TRYWAIT P1, [R2+URZ+0x260], R5 ;  /* 0x00026005020075a7 */ /* 0x0044e400080211ff */
[----:B---3--:R-:W-:Y:S05]  /*8840*/  @!P1 NANOSLEEP.SYNCS 0x989680 ;  /* 0x009896800000995d */ /* 0x008fea0003900000 */
[----:B------:R-:W3:Y:S02]  /*8850*/  @!P1 SYNCS.PHASECHK.TRANS64 P1, [R2+URZ+0x260], R5 ;  /* 0x00026005020095a7 */ /* 0x000ee400080210ff */
[----:B---3--:R-:W-:Y:S05]  /*8860*/  @!P1 BRA `(.L_x_83) ;  /* 0xfffffffc00f09947 */ /* 0x008fea000383ffff */
[----:B------:R-:W-:Y:S05]  /*8870*/  BRA `(.L_x_212) ;  /* 0xffffffb800307947 */ /* 0x000fea000383ffff */
.L_x_86:
[----:B------:R-:W-:-:S07]  /*8880*/  MOV R0, UR4 ;  /* 0x0000000400007c02 */ /* 0x000fce0008000f00 */
.L_x_213:
[----:B--2---:R2:W3:Y:S02]  /*8890*/  SYNCS.PHASECHK.TRANS64.TRYWAIT P0, [R0+URZ+0x270], R3 ;  /* 0x00027003000075a7 */ /* 0x0044e400080011ff */
[----:B---3--:R-:W-:Y:S05]  /*88a0*/  @!P0 NANOSLEEP.SYNCS 0x989680 ;  /* 0x009896800000895d */ /* 0x008fea0003900000 */
[----:B------:R-:W3:Y:S02]  /*88b0*/  @!P0 SYNCS.PHASECHK.TRANS64 P0, [R0+URZ+0x270], R3 ;  /* 0x00027003000085a7 */ /* 0x000ee400080010ff */
[----:B---3--:R-:W-:Y:S05]  /*88c0*/  @!P0 BRA `(.L_x_213) ;  /* 0xfffffffc00f08947 */ /* 0x008fea000383ffff */
[----:B------:R-:W-:Y:S05]  /*88d0*/  BRA `(.L_x_85) ;  /* 0xffffffb800847947 */ /* 0x000fea000383ffff */
.L_x_93:
[----:B-1----:R1:W2:Y:S02]  /*88e0*/  SYNCS.PHASECHK.TRANS64.TRYWAIT P1, [R0+URZ+0x260], R5 ;  /* 0x00026005000075a7 */ /* 0x0022a400080211ff */
[----:B--2---:R-:W-:Y:S05]  /*88f0*/  @!P1 NANOSLEEP.SYNCS 0x989680 ;  /* 0x009896800000995d */ /* 0x004fea0003900000 */
[----:B------:R-:W2:Y:S02]  /*8900*/  @!P1 SYNCS.PHASECHK.TRANS64 P1, [R0+URZ+0x260], R5 ;  /* 0x00026005000095a7 */ /* 0x000ea400080210ff */
[----:B--2---:R-:W-:Y:S05]  /*8910*/  @!P1 BRA `(.L_x_93) ;  /* 0xfffffffc00f09947 */ /* 0x004fea000383ffff */
[----:B------:R-:W-:Y:S05]  /*8920*/  BRA `(.L_x_214) ;  /* 0xffffffbc00e87947 */ /* 0x000fea000383ffff */
.L_x_94:
[----:B------:R-:W-:-:S07]  /*8930*/  MOV R3, UR23 ;  /* 0x0000001700037c02 */ /* 0x000fce0008000f00 */
.L_x_215:
[----:B-1----:R1:W2:Y:S02]  /*8940*/  SYNCS.PHASECHK.TRANS64.TRYWAIT P0, [R3+URZ+0x2a0], R0 ;  /* 0x0002a000030075a7 */ /* 0x0022a400080011ff */
[----:B--2---:R-:W-:Y:S05]  /*8950*/  @!P0 NANOSLEEP.SYNCS 0x989680 ;  /* 0x009896800000895d */ /* 0x004fea0003900000 */
[----:B------:R-:W2:Y:S02]  /*8960*/  @!P0 SYNCS.PHASECHK.TRANS64 P0, [R3+URZ+0x2a0], R0 ;  /* 0x0002a000030085a7 */ /* 0x000ea400080010ff */
[----:B--2---:R-:W-:Y:S05]  /*8970*/  @!P0 BRA `(.L_x_215) ;  /* 0xfffffffc00f08947 */ /* 0x004fea000383ffff */
[----:B------:R-:W-:Y:S05]  /*8980*/  BRA `(.L_x_216) ;  /* 0xffffffc000347947 */ /* 0x000fea000383ffff */
.L_x_97:
[----:B------:R-:W-:Y:S07]  /*8990*/  MOV R0, UR5 ;  /* 0x0000000500007c02 */ /* 0x000fee0008000f00 */
.L_x_217:
[----:B-1----:R1:W2:Y:S02]  /*89a0*/  SYNCS.PHASECHK.TRANS64.TRYWAIT P0, [R0+URZ], R3 ;  /* 0x00000003000075a7 */ /* 0x0022a400080011ff */
[----:B--2---:R-:W-:Y:S05]  /*89b0*/  @!P0 NANOSLEEP.SYNCS 0x989680 ;  /* 0x009896800000895d */ /* 0x004fea0003900000 */
[----:B------:R-:W2:Y:S02]  /*89c0*/  @!P0 SYNCS.PHASECHK.TRANS64 P0, [R0+URZ], R3 ;  /* 0x00000003000085a7 */ /* 0x000ea400080010ff */
[----:B--2---:R-:W-:Y:S05]  /*89d0*/  @!P0 BRA `(.L_x_217) ;  /* 0xfffffffc00f08947 */ /* 0x004fea000383ffff */
[----:B------:R-:W-:Y:S05]  /*89e0*/  BRA `(.L_x_96) ;  /* 0xffffffc000507947 */ /* 0x000fea000383ffff */
.L_x_100:
[----:B------:R-:W-:-:S07]  /*89f0*/  MOV R0, UR4 ;  /* 0x0000000400007c02 */ /* 0x000fce0008000f00 */
.L_x_218:
[----:B--2---:R2:W3:Y:S02]  /*8a00*/  SYNCS.PHASECHK.TRANS64.TRYWAIT P0, [R0+URZ], R3 ;  /* 0x00000003000075a7 */ /* 0x0044e400080011ff */
[----:B---3--:R-:W-:Y:S05]  /*8a10*/  @!P0 NANOSLEEP.SYNCS 0x989680 ;  /* 0x009896800000895d */ /* 0x008fea0003900000 */
[----:B------:R-:W3:Y:S02]  /*8a20*/  @!P0 SYNCS.PHASECHK.TRANS64 P0, [R0+URZ], R3 ;  /* 0x00000003000085a7 */ /* 0x000ee400080010ff */
[----:B---3--:R-:W-:Y:S05]  /*8a30*/  @!P0 BRA `(.L_x_218) ;  /* 0xfffffffc00f08947 */ /* 0x008fea000383ffff */
[----:B------:R-:W-:Y:S05]  /*8a40*/  BRA `(.L_x_219) ;  /* 0xffffffc400087947 */ /* 0x000fea000383ffff */
.L_x_101:
[----:B------:R-:W-:-:S07]  /*8a50*/  MOV R0, UR5 ;  /* 0x0000000500007c02 */ /* 0x000fce0008000f00 */
.L_x_220:
[----:B-1----:R1:W2:Y:S02]  /*8a60*/  SYNCS.PHASECHK.TRANS64.TRYWAIT P0, [R0+URZ], R3 ;  /* 0x00000003000075a7 */ /* 0x0022a400080011ff */
[----:B--2---:R-:W-:Y:S05]  /*8a70*/  @!P0 NANOSLEEP.SYNCS 0x989680 ;  /* 0x009896800000895d */ /* 0x004fea0003900000 */
[----:B------:R-:W2:Y:S02]  /*8a80*/  @!P0 SYNCS.PHASECHK.TRANS64 P0, [R0+URZ], R3 ;  /* 0x00000003000085a7 */ /* 0x000ea400080010ff */
[----:B--2---:R-:W-:Y:S05]  /*8a90*/  @!P0 BRA `(.L_x_220) ;  /* 0xfffffffc00f08947 */ /* 0x004fea000383ffff */
[----:B------:R-:W-:Y:S05]  /*8aa0*/  BRA `(.L_x_221) ;  /* 0xffffffc400147947 */ /* 0x000fea000383ffff */
.L_x_102:
[----:B------:R-:W-:-:S07]  /*8ab0*/  MOV R0, UR5 ;  /* 0x0000000500007c02 */ /* 0x000fce0008000f00 */
.L_x_222:
[----:B-1----:R1:W2:Y:S02]  /*8ac0*/  SYNCS.PHASECHK.TRANS64.TRYWAIT P0, [R0+URZ], R3 ;  /* 0x00000003000075a7 */ /* 0x0022a400080011ff */
[----:B--2---:R-:W-:Y:S05]  /*8ad0*/  @!P0 NANOSLEEP.SYNCS 0x989680 ;  /* 0x009896800000895d */ /* 0x004fea0003900000 */
[----:B------:R-:W2:Y:S02]  /*8ae0*/  @!P0 SYNCS.PHASECHK.TRANS64 P0, [R0+URZ], R3 ;  /* 0x00000003000085a7 */ /* 0x000ea400080010ff */
[----:B--2---:R-:W-:Y:S05]  /*8af0*/  @!P0 BRA `(.L_x_222) ;  /* 0xfffffffc00f08947 */ /* 0x004fea000383ffff */
[----:B------:R-:W-:Y:S05]  /*8b00*/  BRA `(.L_x_223) ;  /* 0xffffffc400207947 */ /* 0x000fea000383ffff */
.L_x_103:
[----:B------:R-:W-:-:S07]  /*8b10*/  MOV R0, UR4 ;  /* 0x0000000400007c02 */ /* 0x000fce0008000f00 */
.L_x_224:
[----:B-1----:R1:W2:Y:S02]  /*8b20*/  SYNCS.PHASECHK.TRANS64.TRYWAIT P0, [R0+URZ], R3 ;  /* 0x00000003000075a7 */ /* 0x0022a400080011ff */
[----:B--2---:R-:W-:Y:S05]  /*8b30*/  @!P0 NANOSLEEP.SYNCS 0x989680 ;  /* 0x009896800000895d */ /* 0x004fea0003900000 */
[----:B------:R-:W2:Y:S02]  /*8b40*/  @!P0 SYNCS.PHASECHK.TRANS64 P0, [R0+URZ], R3 ;  /* 0x00000003000085a7 */ /* 0x000ea400080010ff */
[----:B--2---:R-:W-:Y:S05]  /*8b50*/  @!P0 BRA `(.L_x_224) ;  /* 0xfffffffc00f08947 */ /* 0x004fea000383ffff */
[----:B------:R-:W-:Y:S05]  /*8b60*/  BRA `(.L_x_225) ;  /* 0xffffffc4002c7947 */ /* 0x000fea000383ffff */
.L_x_108:
[----:B--2---:R2:W3:Y:S02]  /*8b70*/  SYNCS.PHASECHK.TRANS64.TRYWAIT P0, [R3+URZ+0x260], R0 ;  /* 0x00026000030075a7 */ /* 0x0044e400080011ff */
[----:B---3--:R-:W-:Y:S05]  /*8b80*/  @!P0 NANOSLEEP.SYNCS 0x989680 ;  /* 0x009896800000895d */ /* 0x008fea0003900000 */
[----:B------:R-:W3:Y:S02]  /*8b90*/  @!P0 SYNCS.PHASECHK.TRANS64 P0, [R3+URZ+0x260], R0 ;  /* 0x00026000030085a7 */ /* 0x000ee400080010ff */
[----:B---3--:R-:W-:Y:S05]  /*8ba0*/  @!P0 BRA `(.L_x_108) ;  /* 0xfffffffc00f08947 */ /* 0x008fea000383ffff */
[----:B------:R-:W-:Y:S05]  /*8bb0*/  BRA `(.L_x_226) ;  /* 0xffffffc800547947 */ /* 0x000fea000383ffff */
.L_x_111:
[----:B------:R-:W-:Y:S07]  /*8bc0*/  MOV R0, UR17 ;  /* 0x0000001100007c02 */ /* 0x000fee0008000f00 */
.L_x_227:
[----:B--2---:R2:W3:Y:S02]  /*8bd0*/  SYNCS.PHASECHK.TRANS64.TRYWAIT P1, [R0+URZ+0x258], R3 ;  /* 0x00025803000075a7 */ /* 0x0044e400080211ff */
[----:B---3--:R-:W-:Y:S05]  /*8be0*/  @!P1 NANOSLEEP.SYNCS 0x989680 ;  /* 0x009896800000995d */ /* 0x008fea0003900000 */
[----:B------:R-:W3:Y:S02]  /*8bf0*/  @!P1 SYNCS.PHASECHK.TRANS64 P1, [R0+URZ+0x258], R3 ;  /* 0x00025803000095a7 */ /* 0x000ee400080210ff */
[----:B---3--:R-:W-:Y:S05]  /*8c00*/  @!P1 BRA `(.L_x_227) ;  /* 0xfffffffc00f09947 */ /* 0x008fea000383ffff */
[----:B------:R-:W-:Y:S05]  /*8c10*/  BRA `(.L_x_110) ;  /* 0xffffffcc00c87947 */ /* 0x000fea000383ffff */
.L_x_114:
[----:B--2---:R-:W-:Y:S07]  /*8c20*/  MOV R3, UR17 ;  /* 0x0000001100037c02 */ /* 0x004fee0008000f00 */
.L_x_228:
[----:B--2---:R2:W3:Y:S02]  /*8c30*/  SYNCS.PHASECHK.TRANS64.TRYWAIT P0, [R3+URZ+0x248], R2 ;  /* 0x00024802030075a7 */ /* 0x0044e400080011ff */
[----:B---3--:R-:W-:Y:S05]  /*8c40*/  @!P0 NANOSLEEP.SYNCS 0x989680 ;  /* 0x009896800000895d */ /* 0x008fea0003900000 */
[----:B------:R-:W3:Y:S02]  /*8c50*/  @!P0 SYNCS.PHASECHK.TRANS64 P0, [R3+URZ+0x248], R2 ;  /* 0x00024802030085a7 */ /* 0x000ee400080010ff */
[----:B---3--:R-:W-:Y:S05]  /*8c60*/  @!P0 BRA `(.L_x_228) ;  /* 0xfffffffc00f08947 */ /* 0x008fea000383ffff */
[----:B------:R-:W-:Y:S05]  /*8c70*/  BRA `(.L_x_229) ;  /* 0xffffffd0001c7947 */ /* 0x000fea000383ffff */
.L_x_117:
[----:B--2---:R2:W4:Y:S02]  /*8c80*/  SYNCS.PHASECHK.TRANS64.TRYWAIT P0, [R8+URZ+0x260], R3 ;  /* 0x00026003080075a7 */ /* 0x00452400080011ff */
[----:B----4-:R-:W-:Y:S05]  /*8c90*/  @!P0 NANOSLEEP.SYNCS 0x989680 ;  /* 0x009896800000895d */ /* 0x010fea0003900000 */
[----:B------:R-:W4:Y:S02]  /*8ca0*/  @!P0 SYNCS.PHASECHK.TRANS64 P0, [R8+URZ+0x260], R3 ;  /* 0x00026003080085a7 */ /* 0x000f2400080010ff */
[----:B----4-:R-:W-:Y:S05]  /*8cb0*/  @!P0 BRA `(.L_x_117) ;  /* 0xfffffffc00f08947 */ /* 0x010fea000383ffff */
[----:B------:R-:W-:Y:S05]  /*8cc0*/  BRA `(.L_x_230) ;  /* 0xffffffd400547947 */ /* 0x000fea000383ffff */
.L_x_128:
[----:B-1----:R-:W-:Y:S04]  /*8cd0*/  MOV R0, UR44 ;  /* 0x0000002c00007c02 */ /* 0x002fe80008000f00 */
[----:B------:R1:W2:Y:S03]  /*8ce0*/  SYNCS.PHASECHK.TRANS64.TRYWAIT P1, [R0+URZ+0x240], R3 ;  /* 0x00024003000075a7 */ /* 0x0002a600080211ff */
[----:B--2---:R-:W-:Y:S05]  /*8cf0*/  @!P1 NANOSLEEP.SYNCS 0x989680 ;  /* 0x009896800000995d */ /* 0x004fea0003900000 */
[----:B------:R-:W2:Y:S02]  /*8d00*/  @!P1 SYNCS.PHASECHK.TRANS64 P1, [R0+URZ+0x240], R3 ;  /* 0x00024003000095a7 */ /* 0x000ea400080210ff */
[----:B--2---:R-:W-:Y:S05]  /*8d10*/  @!P1 BRA `(.L_x_128) ;  /* 0xfffffffc00ec9947 */ /* 0x004fea000383ffff */
[----:B------:R-:W-:Y:S05]  /*8d20*/  BRA `(.L_x_127) ;  /* 0xffffffe000947947 */ /* 0x000fea000383ffff */
.L_x_130:
[----:B-1----:R1:W3:Y:S02]  /*8d30*/  SYNCS.PHASECHK.TRANS64.TRYWAIT P1, [R56+URZ+0x280], R7 ;  /* 0x00028007380075a7 */ /* 0x0022e400080211ff */
[----:B---3--:R-:W-:Y:S05]  /*8d40*/  @!P1 NANOSLEEP.SYNCS 0x989680 ;  /* 0x009896800000995d */ /* 0x008fea0003900000 */
[----:B------:R-:W3:Y:S02]  /*8d50*/  @!P1 SYNCS.PHASECHK.TRANS64 P1, [R56+URZ+0x280], R7 ;  /* 0x00028007380095a7 */ /* 0x000ee400080210ff */
[----:B---3--:R-:W-:Y:S05]  /*8d60*/  @!P1 BRA `(.L_x_130) ;  /* 0xfffffffc00f09947 */ /* 0x008fea000383ffff */
[----:B------:R-:W-:Y:S05]  /*8d70*/  BRA `(.L_x_129) ;  /* 0xffffffe000cc7947 */ /* 0x000fea000383ffff */
        .weak           $__internal_0_$__cuda_sm10x_tcgen05_guardrail_trap_col_being_dealloced_not_returned_by_alloc
        .type           $__internal_0_$__cuda_sm10x_tcgen05_guardrail_trap_col_being_dealloced_not_returned_by_alloc,@function
        .size           $__internal_0_$__cuda_sm10x_tcgen05_guardrail_trap_col_being_dealloced_not_returned_by_alloc,($__internal_1_$__cuda_sm10x_tcgen05_guardrail_trap_phase_invalid_during_alloc - $__internal_0_$__cuda_sm10x_tcgen05_guardrail_trap_col_being_dealloced_not_returned_by_alloc)
$__internal_0_$__cuda_sm10x_tcgen05_guardrail_trap_col_being_dealloced_not_returned_by_alloc:
[----:B------:R-:W-:Y:S05]  /*8d80*/  BPT.TRAP 0x1 ;  /* 0x000000040000795c */ /* 0x000fea0000300000 */
[----:B------:R-:W-:-:S04]  /*8d90*/  HFMA2 R3, -RZ, RZ, 0, 0 ;  /* 0x00000000ff037431 */ /* 0x000fc800000001ff */
[----:B------:R-:W-:Y:S05]  /*8da0*/  RET.REL.NODEC R2 `(_ZN7cutlass13device_kernelINS_4gemm6kernel13GemmUniversalIN4cute5tupleIJiiiiEEENS1_10collective13CollectiveMmaINS1_35MainloopSm100TmaUmmaWarpSpecializedILi36ELi2ELi4ENS5_IJNS4_1CILi2EEENSA_ILi1EEESC_EEEEENS5_IJNSA_ILi64EEENSA_ILi32EEESF_EEEaNS5_IJlSC_lEEEaSI_NS4_8TiledMMAINS4_8MMA_AtomIJNS4_15SM100_MMA_S8_SSIaaiLi64ELi32ELNS4_4UMMA5MajorE0ELSN_0ELNSM_8SaturateE0EEEEEENS4_6LayoutINS5_IJSC_SC_SC_EEENS5_IJNSA_ILi0EEEST_ST_EEEEENS5_IJNS4_10UnderscoreESW_SW_EEEEENS4_13SM90_TMA_LOADENS4_14ComposedLayoutINS4_7SwizzleILi2ELi4ELi3EEENS4_18smem_ptr_flag_bitsILi8EEENSR_INS5_IJNSA_ILi8EEESF_EEENS5_IJSF_SC_EEEEEEEvNS4_8identityENS4_23SM90_TMA_LOAD_MULTICASTES19_vS1A_EENS_8epilogue10collective18CollectiveEpilogueINS1D_23Sm100TmaWarpSpecializedILi1ELi1ELi16ELb0ELb0EEEJSH_NS5_IJNSR_ISF_SC_EENSR_ISG_SC_EEEEEaSI_aSI_NS1D_6fusion15FusionCallbacksIS1H_NS1L_17LinearCombinationIaiaiLNS_15FloatRoundStyleE2EEESH_S1K_JEEENS4_5SM1004TMEM4LOAD26SM100_TMEM_LOAD_16dp32b16xESZ_NS10_INS11_ILi1ELi4ELi3EEES14_NSR_INS5_IJS15_SG_EEENS5_IJSG_SC_EEEEEEENS4_39AutoVectorizingCopyWithAssumedAlignmentILi128EEENS4_14SM90_TMA_STOREES1Z_S21_S21_EEEvvEEEEvNT_6ParamsE) ;  /* 0xffffff7002947950 */ /* 0x000fea0003c3ffff */
        .weak           $__internal_1_$__cuda_sm10x_tcgen05_guardrail_trap_phase_invalid_during_alloc
        .type           $__internal_1_$__cuda_sm10x_tcgen05_guardrail_trap_phase_invalid_during_alloc,@function
        .size           $__internal_1_$__cuda_sm10x_tcgen05_guardrail_trap_phase_invalid_during_alloc,($__internal_2_$__cuda_sm10x_tcgen05_guardrail_trap_unallocated_columns_being_dealloced - $__internal_1_$__cuda_sm10x_tcgen05_guardrail_trap_phase_invalid_during_alloc)
$__internal_1_$__cuda_sm10x_tcgen05_guardrail_trap_phase_invalid_during_alloc:
[----:B------:R-:W-:Y:S05]  /*8db0*/  BPT.TRAP 0x1 ;  /* 0x000000040000795c */ /* 0x000fea0000300000 */
[----:B------:R-:W-:-:S04]  /*8dc0*/  MOV R5, 0x0 ;  /* 0x0000000000057802 */ /* 0x000fc80000000f00 */
[----:B------:R-:W-:Y:S05]  /*8dd0*/  RET.REL.NODEC R4 `(_ZN7cutlass13device_kernelINS_4gemm6kernel13GemmUniversalIN4cute5tupleIJiiiiEEENS1_10collective13CollectiveMmaINS1_35MainloopSm100TmaUmmaWarpSpecializedILi36ELi2ELi4ENS5_IJNS4_1CILi2EEENSA_ILi1EEESC_EEEEENS5_IJNSA_ILi64EEENSA_ILi32EEESF_EEEaNS5_IJlSC_lEEEaSI_NS4_8TiledMMAINS4_8MMA_AtomIJNS4_15SM100_MMA_S8_SSIaaiLi64ELi32ELNS4_4UMMA5MajorE0ELSN_0ELNSM_8SaturateE0EEEEEENS4_6LayoutINS5_IJSC_SC_SC_EEENS5_IJNSA_ILi0EEEST_ST_EEEEENS5_IJNS4_10UnderscoreESW_SW_EEEEENS4_13SM90_TMA_LOADENS4_14ComposedLayoutINS4_7SwizzleILi2ELi4ELi3EEENS4_18smem_ptr_flag_bitsILi8EEENSR_INS5_IJNSA_ILi8EEESF_EEENS5_IJSF_SC_EEEEEEEvNS4_8identityENS4_23SM90_TMA_LOAD_MULTICASTES19_vS1A_EENS_8epilogue10collective18CollectiveEpilogueINS1D_23Sm100TmaWarpSpecializedILi1ELi1ELi16ELb0ELb0EEEJSH_NS5_IJNSR_ISF_SC_EENSR_ISG_SC_EEEEEaSI_aSI_NS1D_6fusion15FusionCallbacksIS1H_NS1L_17LinearCombinationIaiaiLNS_15FloatRoundStyleE2EEESH_S1K_JEEENS4_5SM1004TMEM4LOAD26SM100_TMEM_LOAD_16dp32b16xESZ_NS10_INS11_ILi1ELi4ELi3EEES14_NSR_INS5_IJS15_SG_EEENS5_IJSG_SC_EEEEEEENS4_39AutoVectorizingCopyWithAssumedAlignmentILi128EEENS4_14SM90_TMA_STOREES1Z_S21_S21_EEEvvEEEEvNT_6ParamsE) ;  /* 0xffffff7004887950 */ /* 0x000fea0003c3ffff */
        .weak           $__internal_2_$__cuda_sm10x_tcgen05_guardrail_trap_unallocated_columns_being_dealloced
        .type           $__internal_2_$__cuda_sm10x_tcgen05_guardrail_trap_unallocated_columns_being_dealloced,@function
        .size           $__internal_2_$__cuda_sm10x_tcgen05_guardrail_trap_unallocated_columns_being_dealloced,(.L_x_232 - $__internal_2_$__cuda_sm10x_tcgen05_guardrail_trap_unallocated_columns_being_dealloced)
$__internal_2_$__cuda_sm10x_tcgen05_guardrail_trap_unallocated_columns_being_dealloced:
[----:B------:R-:W-:Y:S05]  /*8de0*/  BPT.TRAP 0x1 ;  /* 0x000000040000795c */ /* 0x000fea0000300000 */
[----:B------:R-:W-:-:S04]  /*8df0*/  HFMA2 R3, -RZ, RZ, 0, 0 ;  /* 0x00000000ff037431 */ /* 0x000fc800000001ff */
[----:B------:R-:W-:Y:S05]  /*8e00*/  RET.REL.NODEC R2 `(_ZN7cutlass13device_kernelINS_4gemm6kernel13GemmUniversalIN4cute5tupleIJiiiiEEENS1_10collective13CollectiveMmaINS1_35MainloopSm100TmaUmmaWarpSpecializedILi36ELi2ELi4ENS5_IJNS4_1CILi2EEENSA_ILi1EEESC_EEEEENS5_IJNSA_ILi64EEENSA_ILi32EEESF_EEEaNS5_IJlSC_lEEEaSI_NS4_8TiledMMAINS4_8MMA_AtomIJNS4_15SM100_MMA_S8_SSIaaiLi64ELi32ELNS4_4UMMA5MajorE0ELSN_0ELNSM_8SaturateE0EEEEEENS4_6LayoutINS5_IJSC_SC_SC_EEENS5_IJNSA_ILi0EEEST_ST_EEEEENS5_IJNS4_10UnderscoreESW_SW_EEEEENS4_13SM90_TMA_LOADENS4_14ComposedLayoutINS4_7SwizzleILi2ELi4ELi3EEENS4_18smem_ptr_flag_bitsILi8EEENSR_INS5_IJNSA_ILi8EEESF_EEENS5_IJSF_SC_EEEEEEEvNS4_8identityENS4_23SM90_TMA_LOAD_MULTICASTES19_vS1A_EENS_8epilogue10collective18CollectiveEpilogueINS1D_23Sm100TmaWarpSpecializedILi1ELi1ELi16ELb0ELb0EEEJSH_NS5_IJNSR_ISF_SC_EENSR_ISG_SC_EEEEEaSI_aSI_NS1D_6fusion15FusionCallbacksIS1H_NS1L_17LinearCombinationIaiaiLNS_15FloatRoundStyleE2EEESH_S1K_JEEENS4_5SM1004TMEM4LOAD26SM100_TMEM_LOAD_16dp32b16xESZ_NS10_INS11_ILi1ELi4ELi3EEES14_NSR_INS5_IJS15_SG_EEENS5_IJSG_SC_EEEEEEENS4_39AutoVectorizingCopyWithAssumedAlignmentILi128EEENS4_14SM90_TMA_STOREES1Z_S21_S21_EEEvvEEEEvNT_6ParamsE) ;  /* 0xffffff70027c7950 */ /* 0x000fea0003c3ffff */
.L_x_231:
[----:B------:R-:W-:-:S00]  /*8e10*/  BRA `(.L_x_231) ;  /* 0xfffffffc00fc7947 */ /* 0x000fc0000383ffff */
[----:B------:R-:W-:-:S00]  /*8e20*/  NOP ;  /* 0x0000000000007918 */ /* 0x000fc00000000000 */
        /* <DEDUP_REMOVED lines=13> */
.L_x_232:


//--------------------- .nv.global.init           --------------------------
	.section	.nv.global.init,"aw",@progbits
.nv.global.init:
	.type		$str$27,@object
	.size		$str$27,($str$28 - $str$27)
$str$27:
        /*0000*/ 	.byte	0x28, 0x61, 0x64, 0x64, 0x72, 0x65, 0x73, 0x73, 0x20, 0x26, 0x20, 0x6d, 0x61, 0x73, 0x6b, 0x29
        /*0010*/ 	.byte	0x20, 0x3d, 0x3d, 0x20, 0x30, 0x00
	.type		$str$28,@object
	.size		$str$28,($str$26 - $str$28)
$str$28:
        /*0016*/ 	.byte	0x2f, 0x74, 0x6d, 0x70, 0x2f, 0x63, 0x75, 0x74, 0x6c, 0x61, 0x73, 0x73, 0x5f, 0x73, 0x77, 0x65
        /*0026*/ 	.byte	0x65, 0x70, 0x5f, 0x73, 0x72, 0x63, 0x2f, 0x69, 0x6e, 0x63, 0x6c, 0x75, 0x64, 0x65, 0x2f, 0x63
        /*0036*/ 	.byte	0x75, 0x74, 0x65, 0x2f, 0x70, 0x6f, 0x69, 0x6e, 0x74, 0x65, 0x72, 0x5f, 0x66, 0x6c, 0x61, 0x67
        /*0046*/ 	.byte	0x67, 0x65, 0x64, 0x2e, 0x68, 0x70, 0x70, 0x00
	.type		$str$26,@object
	.size		$str$26,($str$25 - $str$26)
$str$26:
        /*004e*/ 	.byte	0x2f, 0x74, 0x6d, 0x70, 0x2f, 0x63, 0x75, 0x74, 0x6c, 0x61, 0x73, 0x73, 0x5f, 0x73, 0x77, 0x65
        /*005e*/ 	.byte	0x65, 0x70, 0x5f, 0x73, 0x72, 0x63, 0x2f, 0x69, 0x6e, 0x63, 0x6c, 0x75, 0x64, 0x65, 0x2f, 0x63
        /*006e*/ 	.byte	0x75, 0x74, 0x65, 0x2f, 0x61, 0x74, 0x6f, 0x6d, 0x2f, 0x63, 0x6f, 0x70, 0x79, 0x5f, 0x74, 0x72
        /*007e*/ 	.byte	0x61, 0x69, 0x74, 0x73, 0x5f, 0x73, 0x6d, 0x31, 0x30, 0x30, 0x2e, 0x68, 0x70, 0x70, 0x00
	.type		$str$25,@object
	.size		$str$25,(__unnamed_1 - $str$25)
$str$25:
        /*008d*/ 	.byte	0x28, 0x28, 0x75, 0x69, 0x6e, 0x74, 0x33, 0x32, 0x5f, 0x74, 0x28, 0x74, 0x68, 0x72, 0x65, 0x61
        /*009d*/ 	.byte	0x64, 0x49, 0x64, 0x78, 0x2e, 0x78, 0x29, 0x20, 0x2f, 0x20, 0x33, 0x32, 0x29, 0x20, 0x25, 0x20
        /*00ad*/ 	.byte	0x34, 0x29, 0x20, 0x3d, 0x3d, 0x20, 0x28, 0x28, 0x28, 0x74, 0x6d, 0x65, 0x6d, 0x5f, 0x61, 0x64
        /*00bd*/ 	.byte	0x64, 0x72, 0x20, 0x3e, 0x3e, 0x20, 0x31, 0x36, 0x29, 0x20, 0x2f, 0x20, 0x33, 0x32, 0x29, 0x20
        /*00cd*/ 	.byte	0x25, 0x20, 0x34, 0x29, 0x00
	.type		__unnamed_1,@object
	.size		__unnamed_1,(__unnamed_2 - __unnamed_1)
__unnamed_1:
        /*00d2*/ 	.byte	0x61, 0x75, 0x74, 0x6f, 0x20, 0x63, 0x75, 0x74, 0x65, 0x3a, 0x3a, 0x61, 0x73, 0x5f, 0x70, 0x6f
        /* <DEDUP_REMOVED lines=24> */
        /*0262*/ 	.byte	0x00
	.type		__unnamed_2,@object
	.size		__unnamed_2,(.L_2 - __unnamed_2)
__unnamed_2:
        /* <DEDUP_REMOVED lines=37> */
        /*04b3*/ 	.byte	0x74, 0x65, 0x3a, 0x3a, 0x43, 0x3c, 0x30, 0x3e, 0x3e, 0x3e, 0x3e, 0x5d, 0x00
.L_2:


//--------------------- .nv.shared._ZN7cutlass13device_kernelINS_4gemm6kernel13GemmUniversalIN4cute5tupleIJiiiiEEENS1_10collective13CollectiveMmaINS1_35MainloopSm100TmaUmmaWarpSpecializedILi36ELi2ELi4ENS5_IJNS4_1CILi2EEENSA_ILi1EEESC_EEEEENS5_IJNSA_ILi64EEENSA_ILi32EEESF_EEEaNS5_IJlSC_lEEEaSI_NS4_8TiledMMAINS4_8MMA_AtomIJNS4_15SM100_MMA_S8_SSIaaiLi64ELi32ELNS4_4UMMA5MajorE0ELSN_0ELNSM_8SaturateE0EEEEEENS4_6LayoutINS5_IJSC_SC_SC_EEENS5_IJNSA_ILi0EEEST_ST_EEEEENS5_IJNS4_10UnderscoreESW_SW_EEEEENS4_13SM90_TMA_LOADENS4_14ComposedLayoutINS4_7SwizzleILi2ELi4ELi3EEENS4_18smem_ptr_flag_bitsILi8EEENSR_INS5_IJNSA_ILi8EEESF_EEENS5_IJSF_SC_EEEEEEEvNS4_8identityENS4_23SM90_TMA_LOAD_MULTICASTES19_vS1A_EENS_8epilogue10collective18CollectiveEpilogueINS1D_23Sm100TmaWarpSpecializedILi1ELi1ELi16ELb0ELb0EEEJSH_NS5_IJNSR_ISF_SC_EENSR_ISG_SC_EEEEEaSI_aSI_NS1D_6fusion15FusionCallbacksIS1H_NS1L_17LinearCombinationIaiaiLNS_15FloatRoundStyleE2EEESH_S1K_JEEENS4_5SM1004TMEM4LOAD26SM100_TMEM_LOAD_16dp32b16xESZ_NS10_INS11_ILi1ELi4ELi3EEES14_NSR_INS5_IJS15_SG_EEENS5_IJSG_SC_EEEEEEENS4_39AutoVectorizingCopyWithAssumedAlignmentILi128EEENS4_14SM90_TMA_STOREES1Z_S21_S21_EEEvvEEEEvNT_6ParamsE --------------------------
	.section	.nv.shared._ZN7cutlass13device_kernelINS_4gemm6kernel13GemmUniversalIN4cute5tupleIJiiiiEEENS1_10collective13CollectiveMmaINS1_35MainloopSm100TmaUmmaWarpSpecializedILi36ELi2ELi4ENS5_IJNS4_1CILi2EEENSA_ILi1EEESC_EEEEENS5_IJNSA_ILi64EEENSA_ILi32EEESF_EEEaNS5_IJlSC_lEEEaSI_NS4_8TiledMMAINS4_8MMA_AtomIJNS4_15SM100_MMA_S8_SSIaaiLi64ELi32ELNS4_4UMMA5MajorE0ELSN_0ELNSM_8SaturateE0EEEEEENS4_6LayoutINS5_IJSC_SC_SC_EEENS5_IJNSA_ILi0EEEST_ST_EEEEENS5_IJNS4_10UnderscoreESW_SW_EEEEENS4_13SM90_TMA_LOADENS4_14ComposedLayoutINS4_7SwizzleILi2ELi4ELi3EEENS4_18smem_ptr_flag_bitsILi8EEENSR_INS5_IJNSA_ILi8EEESF_EEENS5_IJSF_SC_EEEEEEEvNS4_8identityENS4_23SM90_TMA_LOAD_MULTICASTES19_vS1A_EENS_8epilogue10collective18CollectiveEpilogueINS1D_23Sm100TmaWarpSpecializedILi1ELi1ELi16ELb0ELb0EEEJSH_NS5_IJNSR_ISF_SC_EENSR_ISG_SC_EEEEEaSI_aSI_NS1D_6fusion15FusionCallbacksIS1H_NS1L_17LinearCombinationIaiaiLNS_15FloatRoundStyleE2EEESH_S1K_JEEENS4_5SM1004TMEM4LOAD26SM100_TMEM_LOAD_16dp32b16xESZ_NS10_INS11_ILi1ELi4ELi3EEES14_NSR_INS5_IJS15_SG_EEENS5_IJSG_SC_EEEEEEENS4_39AutoVectorizingCopyWithAssumedAlignmentILi128EEENS4_14SM90_TMA_STOREES1Z_S21_S21_EEEvvEEEEvNT_6ParamsE,"aw",@nobits
	.sectionflags	@""
	.align	16
	.zero		1024


//--------------------- .nv.shared.reserved.0     --------------------------
	.section	.nv.shared.reserved.0,"aw",@nobits
	.weak		__nv_reservedSMEM_offset_0_alias
	.size		__nv_reservedSMEM_offset_0_alias, 0, 64
	.other		__nv_reservedSMEM_offset_0_alias,@"STO_CUDA_RESERVED_SHARED STV_DEFAULT"
__nv_reservedSMEM_offset_0_alias:
	.zero		0
.nv.shared.reserved.0:
	.zero		64
	.weak		__nv_reservedSMEM_tcgen05_partition
	.type		__nv_reservedSMEM_tcgen05_partition,@object
	.size		__nv_reservedSMEM_tcgen05_partition,(.L_0 - __nv_reservedSMEM_tcgen05_partition)
__nv_reservedSMEM_tcgen05_partition:
	.zero		32
.L_0:


//--------------------- .nv.global                --------------------------
	.section	.nv.global,"aw",@nobits
.nv.global:
	.type		_ZN40_INTERNAL_66a623cd_4_k_cu_d27ebaa5_345744cute1_E,@object
	.size		_ZN40_INTERNAL_66a623cd_4_k_cu_d27ebaa5_345744cute1_E,(_ZN40_INTERNAL_66a623cd_4_k_cu_d27ebaa5_345744cuda3std3__45__cpo6cbeginE - _ZN40_INTERNAL_66a623cd_4_k_cu_d27ebaa5_345744cute1_E)
_ZN40_INTERNAL_66a623cd_4_k_cu_d27ebaa5_345744cute1_E:
	.zero		1
	.type		_ZN40_INTERNAL_66a623cd_4_k_cu_d27ebaa5_345744cuda3std3__45__cpo6cbeginE,@object
	.size		_ZN40_INTERNAL_66a623cd_4_k_cu_d27ebaa5_345744cuda3std3__45__cpo6cbeginE,(_ZN40_INTERNAL_66a623cd_4_k_cu_d27ebaa5_345744cuda3std3__48in_placeE - _ZN40_INTERNAL_66a623cd_4_k_cu_d27ebaa5_345744cuda3std3__45__cpo6cbeginE)
_ZN40_INTERNAL_66a623cd_4_k_cu_d27ebaa5_345744cuda3std3__45__cpo6cbeginE:
	.zero		1
	.type		_ZN40_INTERNAL_66a623cd_4_k_cu_d27ebaa5_345744cuda3std3__48in_placeE,@object
	.size		_ZN40_INTERNAL_66a623cd_4_k_cu_d27ebaa5_345744cuda3std3__48in_placeE,(_ZN40_INTERNAL_66a623cd_4_k_cu_d27ebaa5_345744cuda3std6ranges3__45__cpo9iter_moveE - _ZN40_INTERNAL_66a623cd_4_k_cu_d27ebaa5_345744cuda3std3__48in_placeE)
_ZN40_INTERNAL_66a623cd_4_k_cu_d27ebaa5_345744cuda3std3__48in_placeE:
	.zero		1
	.type		_ZN40_INTERNAL_66a623cd_4_k_cu_d27ebaa5_345744cuda3std6ranges3__45__cpo9iter_moveE,@object
	.size		_ZN40_INTERNAL_66a623cd_4_k_cu_d27ebaa5_345744cuda3std6ranges3__45__cpo9iter_moveE,(_ZN40_INTERNAL_66a623cd_4_k_cu_d27ebaa5_345744cuda3std3__45__cpo5beginE - _ZN40_INTERNAL_66a623cd_4_k_cu_d27ebaa5_345744cuda3std6ranges3__45__cpo9iter_moveE)
_ZN40_INTERNAL_66a623cd_4_k_cu_d27ebaa5_345744cuda3std6ranges3__45__cpo9iter_moveE:
	.zero		1
	.type		_ZN40_INTERNAL_66a623cd_4_k_cu_d27ebaa5_345744cuda3std3__45__cpo5beginE,@object
	.size		_ZN40_INTERNAL_66a623cd_4_k_cu_d27ebaa5_345744cuda3std3__45__cpo5beginE,(_ZN40_INTERNAL_66a623cd_4_k_cu_d27ebaa5_345744cuda3std3__442_GLOBAL__N__66a623cd_4_k_cu_d27ebaa5_345746ignoreE - _ZN40_INTERNAL_66a623cd_4_k_cu_d27ebaa5_345744cuda3std3__45__cpo5beginE)
_ZN40_INTERNAL_66a623cd_4_k_cu_d27ebaa5_345744cuda3std3__45__cpo5beginE:
	.zero		1
	.type		_ZN40_INTERNAL_66a623cd_4_k_cu_d27ebaa5_345744cuda3std3__442_GLOBAL__N__66a623cd_4_k_cu_d27ebaa5_345746ignoreE,@object
	.size		_ZN40_INTERNAL_66a623cd_4_k_cu_d27ebaa5_345744cuda3std3__442_GLOBAL__N__66a623cd_4_k_cu_d27ebaa5_345746ignoreE,(_ZN40_INTERNAL_66a623cd_4_k_cu_d27ebaa5_345744cute7productE - _ZN40_INTERNAL_66a623cd_4_k_cu_d27ebaa5_345744cuda3std3__442_GLOBAL__N__66a623cd_4_k_cu_d27ebaa5_345746ignoreE)
_ZN40_INTERNAL_66a623cd_4_k_cu_d27ebaa5_345744cuda3std3__442_GLOBAL__N__66a623cd_4_k_cu_d27ebaa5_345746ignoreE:
	.zero		1
	.type		_ZN40_INTERNAL_66a623cd_4_k_cu_d27ebaa5_345744cute7productE,@object
	.size		_ZN40_INTERNAL_66a623cd_4_k_cu_d27ebaa5_345744cute7productE,(_ZN40_INTERNAL_66a623cd_4_k_cu_d27ebaa5_345744cuda3std3__45__cpo3endE - _ZN40_INTERNAL_66a623cd_4_k_cu_d27ebaa5_345744cute7productE)
_ZN40_INTERNAL_66a623cd_4_k_cu_d27ebaa5_345744cute7productE:
	.zero		1
	.type		_ZN40_INTERNAL_66a623cd_4_k_cu_d27ebaa5_345744cuda3std3__45__cpo3endE,@object
	.size		_ZN40_INTERNAL_66a623cd_4_k_cu_d27ebaa5_345744cuda3std3__45__cpo3endE,(_ZN40_INTERNAL_66a623cd_4_k_cu_d27ebaa5_345744cuda3std3__419piecewise_constructE - _ZN40_INTERNAL_66a623cd_4_k_cu_d27ebaa5_345744cuda3std3__45__cpo3endE)
_ZN40_INTERNAL_66a623cd_4_k_cu_d27ebaa5_345744cuda3std3__45__cpo3endE:
	.zero		1
	.type		_ZN40_INTERNAL_66a623cd_4_k_cu_d27ebaa5_345744cuda3std3__419piecewise_constructE,@object
	.size		_ZN40_INTERNAL_66a623cd_4_k_cu_d27ebaa5_345744cuda3std3__419piecewise_constructE,(_ZN40_INTERNAL_66a623cd_4_k_cu_d27ebaa5_345744cuda3std3__45__cpo4cendE - _ZN40_INTERNAL_66a623cd_4_k_cu_d27ebaa5_345744cuda3std3__419piecewise_constructE)
_ZN40_INTERNAL_66a623cd_4_k_cu_d27ebaa5_345744cuda3std3__419piecewise_constructE:
	.zero		1
	.type		_ZN40_INTERNAL_66a623cd_4_k_cu_d27ebaa5_345744cuda3std3__45__cpo4cendE,@object
	.size		_ZN40_INTERNAL_66a623cd_4_k_cu_d27ebaa5_345744cuda3std3__45__cpo4cendE,(_ZN40_INTERNAL_66a623cd_4_k_cu_d27ebaa5_345744cuda3std6ranges3__45__cpo4swapE - _ZN40_INTERNAL_66a623cd_4_k_cu_d27ebaa5_345744cuda3std3__45__cpo4cendE)
_ZN40_INTERNAL_66a623cd_4_k_cu_d27ebaa5_345744cuda3std3__45__cpo4cendE:
	.zero		1
	.type		_ZN40_INTERNAL_66a623cd_4_k_cu_d27ebaa5_345744cuda3std6ranges3__45__cpo4swapE,@object
	.size		_ZN40_INTERNAL_66a623cd_4_k_cu_d27ebaa5_345744cuda3std6ranges3__45__cpo4swapE,(.L_10 - _ZN40_INTERNAL_66a623cd_4_k_cu_d27ebaa5_345744cuda3std6ranges3__45__cpo4swapE)
_ZN40_INTERNAL_66a623cd_4_k_cu_d27ebaa5_345744cuda3std6ranges3__45__cpo4swapE:
	.zero		1
.L_10:


//--------------------- .nv.constant0._ZN7cutlass13device_kernelINS_4gemm6kernel13GemmUniversalIN4cute5tupleIJiiiiEEENS1_10collective13CollectiveMmaINS1_35MainloopSm100TmaUmmaWarpSpecializedILi36ELi2ELi4ENS5_IJNS4_1CILi2EEENSA_ILi1EEESC_EEEEENS5_IJNSA_ILi64EEENSA_ILi32EEESF_EEEaNS5_IJlSC_lEEEaSI_NS4_8TiledMMAINS4_8MMA_AtomIJNS4_15SM100_MMA_S8_SSIaaiLi64ELi32ELNS4_4UMMA5MajorE0ELSN_0ELNSM_8SaturateE0EEEEEENS4_6LayoutINS5_IJSC_SC_SC_EEENS5_IJNSA_ILi0EEEST_ST_EEEEENS5_IJNS4_10UnderscoreESW_SW_EEEEENS4_13SM90_TMA_LOADENS4_14ComposedLayoutINS4_7SwizzleILi2ELi4ELi3EEENS4_18smem_ptr_flag_bitsILi8EEENSR_INS5_IJNSA_ILi8EEESF_EEENS5_IJSF_SC_EEEEEEEvNS4_8identityENS4_23SM90_TMA_LOAD_MULTICASTES19_vS1A_EENS_8epilogue10collective18CollectiveEpilogueINS1D_23Sm100TmaWarpSpecializedILi1ELi1ELi16ELb0ELb0EEEJSH_NS5_IJNSR_ISF_SC_EENSR_ISG_SC_EEEEEaSI_aSI_NS1D_6fusion15FusionCallbacksIS1H_NS1L_17LinearCombinationIaiaiLNS_15FloatRoundStyleE2EEESH_S1K_JEEENS4_5SM1004TMEM4LOAD26SM100_TMEM_LOAD_16dp32b16xESZ_NS10_INS11_ILi1ELi4ELi3EEES14_NSR_INS5_IJS15_SG_EEENS5_IJSG_SC_EEEEEEENS4_39AutoVectorizingCopyWithAssumedAlignmentILi128EEENS4_14SM90_TMA_STOREES1Z_S21_S21_EEEvvEEEEvNT_6ParamsE --------------------------
	.section	.nv.constant0._ZN7cutlass13device_kernelINS_4gemm6kernel13GemmUniversalIN4cute5tupleIJiiiiEEENS1_10collective13CollectiveMmaINS1_35MainloopSm100TmaUmmaWarpSpecializedILi36ELi2ELi4ENS5_IJNS4_1CILi2EEENSA_ILi1EEESC_EEEEENS5_IJNSA_ILi64EEENSA_ILi32EEESF_EEEaNS5_IJlSC_lEEEaSI_NS4_8TiledMMAINS4_8MMA_AtomIJNS4_15SM100_MMA_S8_SSIaaiLi64ELi32ELNS4_4UMMA5MajorE0ELSN_0ELNSM_8SaturateE0EEEEEENS4_6LayoutINS5_IJSC_SC_SC_EEENS5_IJNSA_ILi0EEEST_ST_EEEEENS5_IJNS4_10UnderscoreESW_SW_EEEEENS4_13SM90_TMA_LOADENS4_14ComposedLayoutINS4_7SwizzleILi2ELi4ELi3EEENS4_18smem_ptr_flag_bitsILi8EEENSR_INS5_IJNSA_ILi8EEESF_EEENS5_IJSF_SC_EEEEEEEvNS4_8identityENS4_23SM90_TMA_LOAD_MULTICASTES19_vS1A_EENS_8epilogue10collective18CollectiveEpilogueINS1D_23Sm100TmaWarpSpecializedILi1ELi1ELi16ELb0ELb0EEEJSH_NS5_IJNSR_ISF_SC_EENSR_ISG_SC_EEEEEaSI_aSI_NS1D_6fusion15FusionCallbacksIS1H_NS1L_17LinearCombinationIaiaiLNS_15FloatRoundStyleE2EEESH_S1K_JEEENS4_5SM1004TMEM4LOAD26SM100_TMEM_LOAD_16dp32b16xESZ_NS10_INS11_ILi1ELi4ELi3EEES14_NSR_INS5_IJS15_SG_EEENS5_IJSG_SC_EEEEEEENS4_39AutoVectorizingCopyWithAssumedAlignmentILi128EEENS4_14SM90_TMA_STOREES1Z_S21_S21_EEEvvEEEEvNT_6ParamsE,"a",@progbits
	.sectionflags	@""
	.align	4
.nv.constant0._ZN7cutlass13device_kernelINS_4gemm6kernel13GemmUniversalIN4cute5tupleIJiiiiEEENS1_10collective13CollectiveMmaINS1_35MainloopSm100TmaUmmaWarpSpecializedILi36ELi2ELi4ENS5_IJNS4_1CILi2EEENSA_ILi1EEESC_EEEEENS5_IJNSA_ILi64EEENSA_ILi32EEESF_EEEaNS5_IJlSC_lEEEaSI_NS4_8TiledMMAINS4_8MMA_AtomIJNS4_15SM100_MMA_S8_SSIaaiLi64ELi32ELNS4_4UMMA5MajorE0ELSN_0ELNSM_8SaturateE0EEEEEENS4_6LayoutINS5_IJSC_SC_SC_EEENS5_IJNSA_ILi0EEEST_ST_EEEEENS5_IJNS4_10UnderscoreESW_SW_EEEEENS4_13SM90_TMA_LOADENS4_14ComposedLayoutINS4_7SwizzleILi2ELi4ELi3EEENS4_18smem_ptr_flag_bitsILi8EEENSR_INS5_IJNSA_ILi8EEESF_EEENS5_IJSF_SC_EEEEEEEvNS4_8identityENS4_23SM90_TMA_LOAD_MULTICASTES19_vS1A_EENS_8epilogue10collective18CollectiveEpilogueINS1D_23Sm100TmaWarpSpecializedILi1ELi1ELi16ELb0ELb0EEEJSH_NS5_IJNSR_ISF_SC_EENSR_ISG_SC_EEEEEaSI_aSI_NS1D_6fusion15FusionCallbacksIS1H_NS1L_17LinearCombinationIaiaiLNS_15FloatRoundStyleE2EEESH_S1K_JEEENS4_5SM1004TMEM4LOAD26SM100_TMEM_LOAD_16dp32b16xESZ_NS10_INS11_ILi1ELi4ELi3EEES14_NSR_INS5_IJS15_SG_EEENS5_IJSG_SC_EEEEEEENS4_39AutoVectorizingCopyWithAssumedAlignmentILi128EEENS4_14SM90_TMA_STOREES1Z_S21_S21_EEEvvEEEEvNT_6ParamsE:
	.zero		2944


//--------------------- SYMBOLS --------------------------

	.type		.nv.reservedSmem.offset0,@object
	.size		.nv.reservedSmem.offset0,0x4
	.type		.nv.reservedSmem.cap,@object
	.size		.nv.reservedSmem.cap,0x4
	.type		__assertfail,@function
